//
// Generated by NVIDIA NVVM Compiler
//
// Compiler Build ID: CL-36424714
// Cuda compilation tools, release 13.0, V13.0.88
// Based on NVVM 20.0.0
//

.version 9.0
.target sm_100
.address_size 64

	// .globl	_Z20init_particle_kernelP13SlimeParticleiPiii
.global .align 4 .b8 precalc_xorwow_matrix[102400];
.global .align 4 .b8 precalc_xorwow_offset_matrix[102400];
.global .align 4 .b8 mrg32k3aM1[2304];
.global .align 4 .b8 mrg32k3aM2[2304];
.global .align 4 .b8 mrg32k3aM1SubSeq[2016];
.global .align 4 .b8 mrg32k3aM2SubSeq[2016];
.global .align 4 .b8 mrg32k3aM1Seq[2304];
.global .align 4 .b8 mrg32k3aM2Seq[2304];
.const .align 8 .b8 __cr_lgamma_table[72];
.const .align 4 .b8 K[36];
.global .align 4 .b8 __cudart_i2opi_f[24] = {65, 144, 67, 60, 153, 149, 98, 219, 192, 221, 52, 245, 209, 87, 39, 252, 41, 21, 68, 78, 110, 131, 249, 162};

.visible .entry _Z20init_particle_kernelP13SlimeParticleiPiii(
	.param .u64 .ptr .align 1 _Z20init_particle_kernelP13SlimeParticleiPiii_param_0,
	.param .u32 _Z20init_particle_kernelP13SlimeParticleiPiii_param_1,
	.param .u64 .ptr .align 1 _Z20init_particle_kernelP13SlimeParticleiPiii_param_2,
	.param .u32 _Z20init_particle_kernelP13SlimeParticleiPiii_param_3,
	.param .u32 _Z20init_particle_kernelP13SlimeParticleiPiii_param_4
)
{
	.reg .pred 	%p<5>;
	.reg .b32 	%r<103>;
	.reg .b32 	%f<25>;
	.reg .b64 	%rd<18>;
	.reg .b64 	%fd<3>;

	ld.param.u64 	%rd2, [_Z20init_particle_kernelP13SlimeParticleiPiii_param_0];
	ld.param.u32 	%r31, [_Z20init_particle_kernelP13SlimeParticleiPiii_param_1];
	ld.param.u64 	%rd3, [_Z20init_particle_kernelP13SlimeParticleiPiii_param_2];
	ld.param.u32 	%r29, [_Z20init_particle_kernelP13SlimeParticleiPiii_param_3];
	ld.param.u32 	%r30, [_Z20init_particle_kernelP13SlimeParticleiPiii_param_4];
	cvta.to.global.u64 	%rd1, %rd3;
	mov.u32 	%r32, %ntid.x;
	mov.u32 	%r33, %ctaid.x;
	mov.u32 	%r34, %tid.x;
	mad.lo.s32 	%r1, %r32, %r33, %r34;
	setp.ge.s32 	%p1, %r1, %r31;
	@%p1 bra 	$L__BB0_5;
	xor.b32  	%r35, %r1, -1429050551;
	mul.lo.s32 	%r36, %r35, 1099087573;
	setp.gt.s32 	%p2, %r1, -1;
	selp.b32 	%r37, -644748465, -1947113066, %p2;
	add.s32 	%r38, %r37, %r36;
	add.s32 	%r39, %r38, 6615241;
	add.s32 	%r40, %r36, 123456789;
	xor.b32  	%r41, %r36, 362436069;
	add.s32 	%r42, %r37, 521288629;
	xor.b32  	%r99, %r37, 88675123;
	add.s32 	%r98, %r36, 5783321;
	shr.u32 	%r43, %r40, 2;
	xor.b32  	%r44, %r43, %r40;
	shl.b32 	%r45, %r98, 4;
	shl.b32 	%r46, %r44, 1;
	xor.b32  	%r47, %r45, %r46;
	xor.b32  	%r48, %r47, %r98;
	xor.b32  	%r97, %r48, %r44;
	add.s32 	%r49, %r39, %r97;
	add.s32 	%r50, %r49, 362437;
	cvt.rn.f32.u32 	%f4, %r50;
	fma.rn.f32 	%f5, %f4, 0f2F800000, 0f2F000000;
	cvt.rn.f32.s32 	%f1, %r29;
	mul.f32 	%f6, %f5, %f1;
	cvt.rpi.f32.f32 	%f7, %f6;
	cvt.rzi.s32.f32 	%r102, %f7;
	shr.u32 	%r51, %r41, 2;
	xor.b32  	%r52, %r51, %r41;
	shl.b32 	%r53, %r97, 4;
	shl.b32 	%r54, %r52, 1;
	xor.b32  	%r55, %r54, %r53;
	xor.b32  	%r56, %r55, %r52;
	xor.b32  	%r96, %r56, %r97;
	add.s32 	%r57, %r39, %r96;
	add.s32 	%r58, %r57, 724874;
	cvt.rn.f32.u32 	%f8, %r58;
	fma.rn.f32 	%f9, %f8, 0f2F800000, 0f2F000000;
	cvt.rn.f32.s32 	%f2, %r30;
	mul.f32 	%f10, %f9, %f2;
	cvt.rpi.f32.f32 	%f11, %f10;
	cvt.rzi.s32.f32 	%r59, %f11;
	shr.u32 	%r60, %r42, 2;
	xor.b32  	%r61, %r60, %r42;
	shl.b32 	%r62, %r96, 4;
	shl.b32 	%r63, %r61, 1;
	xor.b32  	%r64, %r63, %r62;
	xor.b32  	%r65, %r64, %r61;
	xor.b32  	%r95, %r65, %r96;
	add.s32 	%r100, %r38, 7702552;
	add.s32 	%r66, %r95, %r100;
	cvt.rn.f32.u32 	%f12, %r66;
	fma.rn.f32 	%f13, %f12, 0f2F800000, 0f2F000000;
	add.f32 	%f3, %f13, %f13;
	add.s32 	%r101, %r59, -1;
	mul.lo.s32 	%r67, %r101, %r29;
	cvt.s64.s32 	%rd4, %r67;
	cvt.s64.s32 	%rd5, %r102;
	add.s64 	%rd6, %rd4, %rd5;
	shl.b64 	%rd7, %rd6, 2;
	add.s64 	%rd8, %rd1, %rd7;
	atom.global.add.u32 	%r68, [%rd8+-4], 1;
	setp.eq.s32 	%p3, %r68, 0;
	@%p3 bra 	$L__BB0_4;
	mov.u32 	%r92, %r98;
	mov.u32 	%r94, %r99;
$L__BB0_3:
	mov.u32 	%r99, %r97;
	mov.u32 	%r97, %r95;
	mov.u32 	%r98, %r96;
	shr.u32 	%r69, %r94, 2;
	xor.b32  	%r70, %r69, %r94;
	shl.b32 	%r71, %r97, 4;
	shl.b32 	%r72, %r70, 1;
	xor.b32  	%r73, %r71, %r72;
	xor.b32  	%r74, %r73, %r97;
	xor.b32  	%r96, %r74, %r70;
	add.s32 	%r75, %r100, %r96;
	add.s32 	%r76, %r75, 362437;
	cvt.rn.f32.u32 	%f14, %r76;
	fma.rn.f32 	%f15, %f14, 0f2F800000, 0f2F000000;
	mul.f32 	%f16, %f15, %f1;
	cvt.rpi.f32.f32 	%f17, %f16;
	cvt.rzi.s32.f32 	%r102, %f17;
	shr.u32 	%r77, %r92, 2;
	xor.b32  	%r78, %r77, %r92;
	shl.b32 	%r79, %r96, 4;
	shl.b32 	%r80, %r78, 1;
	xor.b32  	%r81, %r80, %r79;
	xor.b32  	%r82, %r81, %r78;
	xor.b32  	%r95, %r82, %r96;
	add.s32 	%r100, %r100, 724874;
	add.s32 	%r83, %r95, %r100;
	cvt.rn.f32.u32 	%f18, %r83;
	fma.rn.f32 	%f19, %f18, 0f2F800000, 0f2F000000;
	mul.f32 	%f20, %f19, %f2;
	cvt.rpi.f32.f32 	%f21, %f20;
	cvt.rzi.s32.f32 	%r84, %f21;
	add.s32 	%r101, %r84, -1;
	mul.lo.s32 	%r85, %r101, %r29;
	cvt.s64.s32 	%rd9, %r85;
	cvt.s64.s32 	%rd10, %r102;
	add.s64 	%rd11, %rd9, %rd10;
	shl.b64 	%rd12, %rd11, 2;
	add.s64 	%rd13, %rd1, %rd12;
	atom.global.add.u32 	%r86, [%rd13+-4], 1;
	setp.ne.s32 	%p4, %r86, 0;
	mov.u32 	%r92, %r98;
	mov.u32 	%r94, %r99;
	@%p4 bra 	$L__BB0_3;
$L__BB0_4:
	add.s32 	%r87, %r102, -1;
	cvt.rn.f32.s32 	%f22, %r87;
	cvta.to.global.u64 	%rd14, %rd2;
	mul.wide.s32 	%rd15, %r1, 64;
	add.s64 	%rd16, %rd14, %rd15;
	cvt.rn.f32.s32 	%f23, %r101;
	st.global.v2.f32 	[%rd16], {%f22, %f23};
	cvt.f64.f32 	%fd1, %f3;
	mul.f64 	%fd2, %fd1, 0d400921FB54442D18;
	cvt.rn.f32.f64 	%f24, %fd2;
	st.global.f32 	[%rd16+8], %f24;
	st.global.v2.u32 	[%rd16+16], {%r100, %r99};
	st.global.v2.u32 	[%rd16+24], {%r98, %r97};
	st.global.v2.u32 	[%rd16+32], {%r96, %r95};
	mov.b32 	%r88, 0;
	st.global.v2.u32 	[%rd16+40], {%r88, %r88};
	st.global.u32 	[%rd16+48], %r88;
	mov.b64 	%rd17, 0;
	st.global.u64 	[%rd16+56], %rd17;
$L__BB0_5:
	ret;

}
	// .globl	_Z19sensor_stage_kernelP13SlimeParticleiPfiiff
.visible .entry _Z19sensor_stage_kernelP13SlimeParticleiPfiiff(
	.param .u64 .ptr .align 1 _Z19sensor_stage_kernelP13SlimeParticleiPfiiff_param_0,
	.param .u32 _Z19sensor_stage_kernelP13SlimeParticleiPfiiff_param_1,
	.param .u64 .ptr .align 1 _Z19sensor_stage_kernelP13SlimeParticleiPfiiff_param_2,
	.param .u32 _Z19sensor_stage_kernelP13SlimeParticleiPfiiff_param_3,
	.param .u32 _Z19sensor_stage_kernelP13SlimeParticleiPfiiff_param_4,
	.param .f32 _Z19sensor_stage_kernelP13SlimeParticleiPfiiff_param_5,
	.param .f32 _Z19sensor_stage_kernelP13SlimeParticleiPfiiff_param_6
)
{
	.local .align 4 .b8 	__local_depot1[28];
	.reg .b64 	%SP;
	.reg .b64 	%SPL;
	.reg .pred 	%p<79>;
	.reg .b32 	%r<312>;
	.reg .b32 	%f<240>;
	.reg .b64 	%rd<123>;
	.reg .b64 	%fd<47>;

	mov.u64 	%SPL, __local_depot1;
	ld.param.u64 	%rd46, [_Z19sensor_stage_kernelP13SlimeParticleiPfiiff_param_0];
	ld.param.u32 	%r90, [_Z19sensor_stage_kernelP13SlimeParticleiPfiiff_param_1];
	ld.param.u64 	%rd47, [_Z19sensor_stage_kernelP13SlimeParticleiPfiiff_param_2];
	ld.param.u32 	%r89, [_Z19sensor_stage_kernelP13SlimeParticleiPfiiff_param_3];
	ld.param.f32 	%f52, [_Z19sensor_stage_kernelP13SlimeParticleiPfiiff_param_5];
	ld.param.f32 	%f53, [_Z19sensor_stage_kernelP13SlimeParticleiPfiiff_param_6];
	cvta.to.global.u64 	%rd1, %rd47;
	add.u64 	%rd2, %SPL, 0;
	mov.u32 	%r91, %ntid.x;
	mov.u32 	%r92, %ctaid.x;
	mov.u32 	%r93, %tid.x;
	mad.lo.s32 	%r1, %r91, %r92, %r93;
	setp.ge.s32 	%p1, %r1, %r90;
	@%p1 bra 	$L__BB1_72;
	cvta.to.global.u64 	%rd49, %rd46;
	mul.wide.s32 	%rd50, %r1, 64;
	add.s64 	%rd3, %rd49, %rd50;
	ld.global.f32 	%f238, [%rd3+8];
	add.f32 	%f54, %f238, 0f00000000;
	setp.lt.f32 	%p2, %f238, 0f00000000;
	cvt.f64.f32 	%fd5, %f54;
	add.f64 	%fd6, %fd5, 0d401921FB54442D18;
	cvt.rn.f32.f64 	%f55, %fd6;
	selp.f32 	%f56, %f55, %f54, %p2;
	cvt.f64.f32 	%fd7, %f56;
	setp.gt.f64 	%p3, %fd7, 0d401921FB54442D18;
	add.f64 	%fd8, %fd7, 0dC01921FB54442D18;
	cvt.rn.f32.f64 	%f57, %fd8;
	selp.f32 	%f2, %f57, %f56, %p3;
	ld.global.f32 	%f3, [%rd3];
	mul.f32 	%f58, %f2, 0f3F22F983;
	cvt.rni.s32.f32 	%r295, %f58;
	cvt.rn.f32.s32 	%f59, %r295;
	fma.rn.f32 	%f60, %f59, 0fBFC90FDA, %f2;
	fma.rn.f32 	%f61, %f59, 0fB3A22168, %f60;
	fma.rn.f32 	%f227, %f59, 0fA7C234C5, %f61;
	abs.f32 	%f5, %f2;
	setp.ltu.f32 	%p4, %f5, 0f47CE4780;
	mov.u32 	%r291, %r295;
	mov.f32 	%f226, %f227;
	@%p4 bra 	$L__BB1_9;
	setp.neu.f32 	%p5, %f5, 0f7F800000;
	@%p5 bra 	$L__BB1_4;
	mov.f32 	%f64, 0f00000000;
	mul.rn.f32 	%f226, %f2, %f64;
	mov.b32 	%r291, 0;
	bra.uni 	$L__BB1_9;
$L__BB1_4:
	mov.b32 	%r3, %f2;
	shl.b32 	%r95, %r3, 8;
	or.b32  	%r4, %r95, -2147483648;
	mov.b64 	%rd107, 0;
	mov.b32 	%r288, 0;
	mov.u64 	%rd105, __cudart_i2opi_f;
	mov.u64 	%rd106, %rd2;
$L__BB1_5:
	.pragma "nounroll";
	ld.global.nc.u32 	%r96, [%rd105];
	mad.wide.u32 	%rd53, %r96, %r4, %rd107;
	shr.u64 	%rd107, %rd53, 32;
	st.local.u32 	[%rd106], %rd53;
	add.s32 	%r288, %r288, 1;
	add.s64 	%rd106, %rd106, 4;
	add.s64 	%rd105, %rd105, 4;
	setp.ne.s32 	%p6, %r288, 6;
	@%p6 bra 	$L__BB1_5;
	shr.u32 	%r97, %r3, 23;
	st.local.u32 	[%rd2+24], %rd107;
	and.b32  	%r7, %r97, 31;
	and.b32  	%r98, %r97, 224;
	add.s32 	%r99, %r98, -128;
	shr.u32 	%r100, %r99, 5;
	mul.wide.u32 	%rd54, %r100, 4;
	sub.s64 	%rd10, %rd2, %rd54;
	ld.local.u32 	%r289, [%rd10+24];
	ld.local.u32 	%r290, [%rd10+20];
	setp.eq.s32 	%p7, %r7, 0;
	@%p7 bra 	$L__BB1_8;
	shf.l.wrap.b32 	%r289, %r290, %r289, %r7;
	ld.local.u32 	%r101, [%rd10+16];
	shf.l.wrap.b32 	%r290, %r101, %r290, %r7;
$L__BB1_8:
	shr.u32 	%r102, %r289, 30;
	shf.l.wrap.b32 	%r103, %r290, %r289, 2;
	shl.b32 	%r104, %r290, 2;
	shr.u32 	%r105, %r103, 31;
	add.s32 	%r106, %r105, %r102;
	neg.s32 	%r107, %r106;
	setp.lt.s32 	%p8, %r3, 0;
	selp.b32 	%r291, %r107, %r106, %p8;
	xor.b32  	%r108, %r103, %r3;
	shr.s32 	%r109, %r103, 31;
	xor.b32  	%r110, %r109, %r103;
	xor.b32  	%r111, %r109, %r104;
	cvt.u64.u32 	%rd55, %r110;
	shl.b64 	%rd56, %rd55, 32;
	cvt.u64.u32 	%rd57, %r111;
	or.b64  	%rd58, %rd56, %rd57;
	cvt.rn.f64.s64 	%fd9, %rd58;
	mul.f64 	%fd10, %fd9, 0d3BF921FB54442D19;
	cvt.rn.f32.f64 	%f62, %fd10;
	neg.f32 	%f63, %f62;
	setp.lt.s32 	%p9, %r108, 0;
	selp.f32 	%f226, %f63, %f62, %p9;
$L__BB1_9:
	setp.ltu.f32 	%p10, %f5, 0f47CE4780;
	add.s32 	%r113, %r291, 1;
	mul.rn.f32 	%f65, %f226, %f226;
	and.b32  	%r114, %r291, 1;
	setp.eq.b32 	%p11, %r114, 1;
	selp.f32 	%f66, %f226, 0f3F800000, %p11;
	fma.rn.f32 	%f67, %f65, %f66, 0f00000000;
	fma.rn.f32 	%f68, %f65, 0f37CBAC00, 0fBAB607ED;
	selp.f32 	%f69, 0fB94D4153, %f68, %p11;
	selp.f32 	%f70, 0f3C0885E4, 0f3D2AAABB, %p11;
	fma.rn.f32 	%f71, %f69, %f65, %f70;
	selp.f32 	%f72, 0fBE2AAAA8, 0fBEFFFFFF, %p11;
	fma.rn.f32 	%f73, %f71, %f65, %f72;
	fma.rn.f32 	%f74, %f73, %f67, %f66;
	and.b32  	%r115, %r113, 2;
	setp.eq.s32 	%p12, %r115, 0;
	mov.f32 	%f75, 0f00000000;
	sub.f32 	%f76, %f75, %f74;
	selp.f32 	%f77, %f74, %f76, %p12;
	fma.rn.f32 	%f78, %f77, 0f41100000, %f3;
	mov.f32 	%f79, 0f3F000000;
	copysign.f32 	%f80, %f78, %f79;
	add.rz.f32 	%f81, %f78, %f80;
	cvt.rzi.f32.f32 	%f82, %f81;
	cvt.rzi.s32.f32 	%r16, %f82;
	ld.global.f32 	%f83, [%rd3+4];
	add.f32 	%f9, %f83, 0f41100000;
	@%p10 bra 	$L__BB1_17;
	setp.neu.f32 	%p13, %f5, 0f7F800000;
	@%p13 bra 	$L__BB1_12;
	mov.f32 	%f86, 0f00000000;
	mul.rn.f32 	%f227, %f2, %f86;
	mov.b32 	%r295, 0;
	bra.uni 	$L__BB1_17;
$L__BB1_12:
	mov.b32 	%r17, %f2;
	shl.b32 	%r117, %r17, 8;
	or.b32  	%r18, %r117, -2147483648;
	mov.b64 	%rd110, 0;
	mov.b32 	%r292, 0;
	mov.u64 	%rd108, __cudart_i2opi_f;
	mov.u64 	%rd109, %rd2;
$L__BB1_13:
	.pragma "nounroll";
	ld.global.nc.u32 	%r118, [%rd108];
	mad.wide.u32 	%rd61, %r118, %r18, %rd110;
	shr.u64 	%rd110, %rd61, 32;
	st.local.u32 	[%rd109], %rd61;
	add.s32 	%r292, %r292, 1;
	add.s64 	%rd109, %rd109, 4;
	add.s64 	%rd108, %rd108, 4;
	setp.ne.s32 	%p14, %r292, 6;
	@%p14 bra 	$L__BB1_13;
	shr.u32 	%r119, %r17, 23;
	st.local.u32 	[%rd2+24], %rd110;
	and.b32  	%r21, %r119, 31;
	and.b32  	%r120, %r119, 224;
	add.s32 	%r121, %r120, -128;
	shr.u32 	%r122, %r121, 5;
	mul.wide.u32 	%rd62, %r122, 4;
	sub.s64 	%rd17, %rd2, %rd62;
	ld.local.u32 	%r293, [%rd17+24];
	ld.local.u32 	%r294, [%rd17+20];
	setp.eq.s32 	%p15, %r21, 0;
	@%p15 bra 	$L__BB1_16;
	shf.l.wrap.b32 	%r293, %r294, %r293, %r21;
	ld.local.u32 	%r123, [%rd17+16];
	shf.l.wrap.b32 	%r294, %r123, %r294, %r21;
$L__BB1_16:
	shr.u32 	%r124, %r293, 30;
	shf.l.wrap.b32 	%r125, %r294, %r293, 2;
	shl.b32 	%r126, %r294, 2;
	shr.u32 	%r127, %r125, 31;
	add.s32 	%r128, %r127, %r124;
	neg.s32 	%r129, %r128;
	setp.lt.s32 	%p16, %r17, 0;
	selp.b32 	%r295, %r129, %r128, %p16;
	xor.b32  	%r130, %r125, %r17;
	shr.s32 	%r131, %r125, 31;
	xor.b32  	%r132, %r131, %r125;
	xor.b32  	%r133, %r131, %r126;
	cvt.u64.u32 	%rd63, %r132;
	shl.b64 	%rd64, %rd63, 32;
	cvt.u64.u32 	%rd65, %r133;
	or.b64  	%rd66, %rd64, %rd65;
	cvt.rn.f64.s64 	%fd11, %rd66;
	mul.f64 	%fd12, %fd11, 0d3BF921FB54442D19;
	cvt.rn.f32.f64 	%f84, %fd12;
	neg.f32 	%f85, %f84;
	setp.lt.s32 	%p17, %r130, 0;
	selp.f32 	%f227, %f85, %f84, %p17;
$L__BB1_17:
	mul.rn.f32 	%f87, %f227, %f227;
	and.b32  	%r135, %r295, 1;
	setp.eq.b32 	%p18, %r135, 1;
	selp.f32 	%f88, 0f3F800000, %f227, %p18;
	fma.rn.f32 	%f89, %f87, %f88, 0f00000000;
	fma.rn.f32 	%f90, %f87, 0f37CBAC00, 0fBAB607ED;
	selp.f32 	%f91, %f90, 0fB94D4153, %p18;
	selp.f32 	%f92, 0f3D2AAABB, 0f3C0885E4, %p18;
	fma.rn.f32 	%f93, %f91, %f87, %f92;
	selp.f32 	%f94, 0fBEFFFFFF, 0fBE2AAAA8, %p18;
	fma.rn.f32 	%f95, %f93, %f87, %f94;
	fma.rn.f32 	%f96, %f95, %f89, %f88;
	and.b32  	%r136, %r295, 2;
	setp.eq.s32 	%p19, %r136, 0;
	mov.f32 	%f229, 0f00000000;
	sub.f32 	%f98, %f229, %f96;
	selp.f32 	%f99, %f96, %f98, %p19;
	add.f32 	%f100, %f9, %f99;
	mov.f32 	%f101, 0f3F000000;
	copysign.f32 	%f102, %f100, %f101;
	add.rz.f32 	%f103, %f100, %f102;
	cvt.rzi.f32.f32 	%f104, %f103;
	cvt.rzi.s32.f32 	%r30, %f104;
	setp.gt.u32 	%p20, %r30, 299;
	setp.gt.u32 	%p21, %r16, 399;
	or.pred  	%p22, %p20, %p21;
	@%p22 bra 	$L__BB1_19;
	mad.lo.s32 	%r152, %r30, %r89, %r16;
	mul.wide.s32 	%rd67, %r152, 4;
	add.s64 	%rd68, %rd1, %rd67;
	ld.global.f32 	%f229, [%rd68];
	bra.uni 	$L__BB1_21;
$L__BB1_19:
	ld.global.v2.u32 	{%r137, %r138}, [%rd3+16];
	shr.u32 	%r139, %r138, 2;
	xor.b32  	%r140, %r139, %r138;
	ld.global.v2.u32 	{%r141, %r142}, [%rd3+24];
	ld.global.v2.u32 	{%r143, %r144}, [%rd3+32];
	st.global.v2.u32 	[%rd3+24], {%r142, %r143};
	shl.b32 	%r145, %r144, 4;
	shl.b32 	%r146, %r140, 1;
	xor.b32  	%r147, %r146, %r145;
	xor.b32  	%r148, %r147, %r140;
	xor.b32  	%r149, %r148, %r144;
	st.global.v2.u32 	[%rd3+32], {%r144, %r149};
	add.s32 	%r150, %r137, 362437;
	st.global.v2.u32 	[%rd3+16], {%r150, %r141};
	add.s32 	%r151, %r149, %r150;
	cvt.rn.f32.u32 	%f106, %r151;
	fma.rn.f32 	%f107, %f106, 0f2F800000, 0f2F000000;
	cvt.f64.f32 	%fd13, %f107;
	fma.rn.f64 	%fd14, %fd13, 0d3FF921FB54442D18, 0d3FE921FB54442D18;
	cvt.f64.f32 	%fd15, %f238;
	add.f64 	%fd16, %fd14, %fd15;
	cvt.rn.f32.f64 	%f238, %fd16;
	st.global.f32 	[%rd3+8], %f238;
	cvt.f64.f32 	%fd1, %f238;
	setp.leu.f64 	%p23, %fd1, 0d401921FB54442D18;
	@%p23 bra 	$L__BB1_21;
	add.f64 	%fd17, %fd1, 0dC01921FB54442D18;
	cvt.rn.f32.f64 	%f238, %fd17;
	st.global.f32 	[%rd3+8], %f238;
$L__BB1_21:
	sub.f32 	%f109, %f238, %f52;
	setp.lt.f32 	%p24, %f109, 0f00000000;
	cvt.f64.f32 	%fd18, %f109;
	add.f64 	%fd19, %fd18, 0d401921FB54442D18;
	cvt.rn.f32.f64 	%f110, %fd19;
	selp.f32 	%f111, %f110, %f109, %p24;
	cvt.f64.f32 	%fd20, %f111;
	setp.gt.f64 	%p25, %fd20, 0d401921FB54442D18;
	add.f64 	%fd21, %fd20, 0dC01921FB54442D18;
	cvt.rn.f32.f64 	%f112, %fd21;
	selp.f32 	%f18, %f112, %f111, %p25;
	mul.f32 	%f113, %f18, 0f3F22F983;
	cvt.rni.s32.f32 	%r303, %f113;
	cvt.rn.f32.s32 	%f114, %r303;
	fma.rn.f32 	%f115, %f114, 0fBFC90FDA, %f18;
	fma.rn.f32 	%f116, %f114, 0fB3A22168, %f115;
	fma.rn.f32 	%f231, %f114, 0fA7C234C5, %f116;
	abs.f32 	%f20, %f18;
	setp.ltu.f32 	%p26, %f20, 0f47CE4780;
	mov.u32 	%r299, %r303;
	mov.f32 	%f230, %f231;
	@%p26 bra 	$L__BB1_29;
	setp.neu.f32 	%p27, %f20, 0f7F800000;
	@%p27 bra 	$L__BB1_24;
	mov.f32 	%f119, 0f00000000;
	mul.rn.f32 	%f230, %f18, %f119;
	mov.b32 	%r299, 0;
	bra.uni 	$L__BB1_29;
$L__BB1_24:
	mov.b32 	%r32, %f18;
	shl.b32 	%r154, %r32, 8;
	or.b32  	%r33, %r154, -2147483648;
	mov.b64 	%rd113, 0;
	mov.b32 	%r296, 0;
	mov.u64 	%rd111, __cudart_i2opi_f;
	mov.u64 	%rd112, %rd2;
$L__BB1_25:
	.pragma "nounroll";
	ld.global.nc.u32 	%r155, [%rd111];
	mad.wide.u32 	%rd71, %r155, %r33, %rd113;
	shr.u64 	%rd113, %rd71, 32;
	st.local.u32 	[%rd112], %rd71;
	add.s32 	%r296, %r296, 1;
	add.s64 	%rd112, %rd112, 4;
	add.s64 	%rd111, %rd111, 4;
	setp.ne.s32 	%p28, %r296, 6;
	@%p28 bra 	$L__BB1_25;
	shr.u32 	%r156, %r32, 23;
	st.local.u32 	[%rd2+24], %rd113;
	and.b32  	%r36, %r156, 31;
	and.b32  	%r157, %r156, 224;
	add.s32 	%r158, %r157, -128;
	shr.u32 	%r159, %r158, 5;
	mul.wide.u32 	%rd72, %r159, 4;
	sub.s64 	%rd24, %rd2, %rd72;
	ld.local.u32 	%r297, [%rd24+24];
	ld.local.u32 	%r298, [%rd24+20];
	setp.eq.s32 	%p29, %r36, 0;
	@%p29 bra 	$L__BB1_28;
	shf.l.wrap.b32 	%r297, %r298, %r297, %r36;
	ld.local.u32 	%r160, [%rd24+16];
	shf.l.wrap.b32 	%r298, %r160, %r298, %r36;
$L__BB1_28:
	shr.u32 	%r161, %r297, 30;
	shf.l.wrap.b32 	%r162, %r298, %r297, 2;
	shl.b32 	%r163, %r298, 2;
	shr.u32 	%r164, %r162, 31;
	add.s32 	%r165, %r164, %r161;
	neg.s32 	%r166, %r165;
	setp.lt.s32 	%p30, %r32, 0;
	selp.b32 	%r299, %r166, %r165, %p30;
	xor.b32  	%r167, %r162, %r32;
	shr.s32 	%r168, %r162, 31;
	xor.b32  	%r169, %r168, %r162;
	xor.b32  	%r170, %r168, %r163;
	cvt.u64.u32 	%rd73, %r169;
	shl.b64 	%rd74, %rd73, 32;
	cvt.u64.u32 	%rd75, %r170;
	or.b64  	%rd76, %rd74, %rd75;
	cvt.rn.f64.s64 	%fd22, %rd76;
	mul.f64 	%fd23, %fd22, 0d3BF921FB54442D19;
	cvt.rn.f32.f64 	%f117, %fd23;
	neg.f32 	%f118, %f117;
	setp.lt.s32 	%p31, %r167, 0;
	selp.f32 	%f230, %f118, %f117, %p31;
$L__BB1_29:
	setp.ltu.f32 	%p32, %f20, 0f47CE4780;
	add.s32 	%r172, %r299, 1;
	mul.rn.f32 	%f120, %f230, %f230;
	and.b32  	%r173, %r299, 1;
	setp.eq.b32 	%p33, %r173, 1;
	selp.f32 	%f121, %f230, 0f3F800000, %p33;
	fma.rn.f32 	%f122, %f120, %f121, 0f00000000;
	fma.rn.f32 	%f123, %f120, 0f37CBAC00, 0fBAB607ED;
	selp.f32 	%f124, 0fB94D4153, %f123, %p33;
	selp.f32 	%f125, 0f3C0885E4, 0f3D2AAABB, %p33;
	fma.rn.f32 	%f126, %f124, %f120, %f125;
	selp.f32 	%f127, 0fBE2AAAA8, 0fBEFFFFFF, %p33;
	fma.rn.f32 	%f128, %f126, %f120, %f127;
	fma.rn.f32 	%f129, %f128, %f122, %f121;
	and.b32  	%r174, %r172, 2;
	setp.eq.s32 	%p34, %r174, 0;
	mov.f32 	%f130, 0f00000000;
	sub.f32 	%f131, %f130, %f129;
	selp.f32 	%f132, %f129, %f131, %p34;
	fma.rn.f32 	%f133, %f132, 0f41100000, %f3;
	mov.f32 	%f134, 0f3F000000;
	copysign.f32 	%f135, %f133, %f134;
	add.rz.f32 	%f136, %f133, %f135;
	cvt.rzi.f32.f32 	%f137, %f136;
	cvt.rzi.s32.f32 	%r45, %f137;
	@%p32 bra 	$L__BB1_37;
	setp.neu.f32 	%p35, %f20, 0f7F800000;
	@%p35 bra 	$L__BB1_32;
	mov.f32 	%f140, 0f00000000;
	mul.rn.f32 	%f231, %f18, %f140;
	mov.b32 	%r303, 0;
	bra.uni 	$L__BB1_37;
$L__BB1_32:
	mov.b32 	%r46, %f18;
	shl.b32 	%r176, %r46, 8;
	or.b32  	%r47, %r176, -2147483648;
	mov.b64 	%rd116, 0;
	mov.b32 	%r300, 0;
	mov.u64 	%rd114, __cudart_i2opi_f;
	mov.u64 	%rd115, %rd2;
$L__BB1_33:
	.pragma "nounroll";
	ld.global.nc.u32 	%r177, [%rd114];
	mad.wide.u32 	%rd79, %r177, %r47, %rd116;
	shr.u64 	%rd116, %rd79, 32;
	st.local.u32 	[%rd115], %rd79;
	add.s32 	%r300, %r300, 1;
	add.s64 	%rd115, %rd115, 4;
	add.s64 	%rd114, %rd114, 4;
	setp.ne.s32 	%p36, %r300, 6;
	@%p36 bra 	$L__BB1_33;
	shr.u32 	%r178, %r46, 23;
	st.local.u32 	[%rd2+24], %rd116;
	and.b32  	%r50, %r178, 31;
	and.b32  	%r179, %r178, 224;
	add.s32 	%r180, %r179, -128;
	shr.u32 	%r181, %r180, 5;
	mul.wide.u32 	%rd80, %r181, 4;
	sub.s64 	%rd31, %rd2, %rd80;
	ld.local.u32 	%r301, [%rd31+24];
	ld.local.u32 	%r302, [%rd31+20];
	setp.eq.s32 	%p37, %r50, 0;
	@%p37 bra 	$L__BB1_36;
	shf.l.wrap.b32 	%r301, %r302, %r301, %r50;
	ld.local.u32 	%r182, [%rd31+16];
	shf.l.wrap.b32 	%r302, %r182, %r302, %r50;
$L__BB1_36:
	shr.u32 	%r183, %r301, 30;
	shf.l.wrap.b32 	%r184, %r302, %r301, 2;
	shl.b32 	%r185, %r302, 2;
	shr.u32 	%r186, %r184, 31;
	add.s32 	%r187, %r186, %r183;
	neg.s32 	%r188, %r187;
	setp.lt.s32 	%p38, %r46, 0;
	selp.b32 	%r303, %r188, %r187, %p38;
	xor.b32  	%r189, %r184, %r46;
	shr.s32 	%r190, %r184, 31;
	xor.b32  	%r191, %r190, %r184;
	xor.b32  	%r192, %r190, %r185;
	cvt.u64.u32 	%rd81, %r191;
	shl.b64 	%rd82, %rd81, 32;
	cvt.u64.u32 	%rd83, %r192;
	or.b64  	%rd84, %rd82, %rd83;
	cvt.rn.f64.s64 	%fd24, %rd84;
	mul.f64 	%fd25, %fd24, 0d3BF921FB54442D19;
	cvt.rn.f32.f64 	%f138, %fd25;
	neg.f32 	%f139, %f138;
	setp.lt.s32 	%p39, %r189, 0;
	selp.f32 	%f231, %f139, %f138, %p39;
$L__BB1_37:
	mul.rn.f32 	%f141, %f231, %f231;
	and.b32  	%r194, %r303, 1;
	setp.eq.b32 	%p40, %r194, 1;
	selp.f32 	%f142, 0f3F800000, %f231, %p40;
	fma.rn.f32 	%f143, %f141, %f142, 0f00000000;
	fma.rn.f32 	%f144, %f141, 0f37CBAC00, 0fBAB607ED;
	selp.f32 	%f145, %f144, 0fB94D4153, %p40;
	selp.f32 	%f146, 0f3D2AAABB, 0f3C0885E4, %p40;
	fma.rn.f32 	%f147, %f145, %f141, %f146;
	selp.f32 	%f148, 0fBEFFFFFF, 0fBE2AAAA8, %p40;
	fma.rn.f32 	%f149, %f147, %f141, %f148;
	fma.rn.f32 	%f150, %f149, %f143, %f142;
	and.b32  	%r195, %r303, 2;
	setp.eq.s32 	%p41, %r195, 0;
	mov.f32 	%f31, 0f00000000;
	sub.f32 	%f152, %f31, %f150;
	selp.f32 	%f153, %f150, %f152, %p41;
	add.f32 	%f154, %f9, %f153;
	mov.f32 	%f155, 0f3F000000;
	copysign.f32 	%f156, %f154, %f155;
	add.rz.f32 	%f157, %f154, %f156;
	cvt.rzi.f32.f32 	%f158, %f157;
	cvt.rzi.s32.f32 	%r59, %f158;
	setp.gt.u32 	%p42, %r59, 299;
	setp.gt.u32 	%p43, %r45, 399;
	or.pred  	%p44, %p42, %p43;
	@%p44 bra 	$L__BB1_39;
	mad.lo.s32 	%r211, %r59, %r89, %r45;
	mul.wide.s32 	%rd85, %r211, 4;
	add.s64 	%rd86, %rd1, %rd85;
	ld.global.f32 	%f31, [%rd86];
	bra.uni 	$L__BB1_41;
$L__BB1_39:
	ld.global.v2.u32 	{%r196, %r197}, [%rd3+16];
	shr.u32 	%r198, %r197, 2;
	xor.b32  	%r199, %r198, %r197;
	ld.global.v2.u32 	{%r200, %r201}, [%rd3+24];
	ld.global.v2.u32 	{%r202, %r203}, [%rd3+32];
	st.global.v2.u32 	[%rd3+24], {%r201, %r202};
	shl.b32 	%r204, %r203, 4;
	shl.b32 	%r205, %r199, 1;
	xor.b32  	%r206, %r205, %r204;
	xor.b32  	%r207, %r206, %r199;
	xor.b32  	%r208, %r207, %r203;
	st.global.v2.u32 	[%rd3+32], {%r203, %r208};
	add.s32 	%r209, %r196, 362437;
	st.global.v2.u32 	[%rd3+16], {%r209, %r200};
	add.s32 	%r210, %r208, %r209;
	cvt.rn.f32.u32 	%f160, %r210;
	fma.rn.f32 	%f161, %f160, 0f2F800000, 0f2F000000;
	cvt.f64.f32 	%fd26, %f161;
	fma.rn.f64 	%fd27, %fd26, 0d3FF921FB54442D18, 0d3FE921FB54442D18;
	cvt.f64.f32 	%fd28, %f238;
	add.f64 	%fd29, %fd27, %fd28;
	cvt.rn.f32.f64 	%f238, %fd29;
	st.global.f32 	[%rd3+8], %f238;
	cvt.f64.f32 	%fd2, %f238;
	setp.leu.f64 	%p45, %fd2, 0d401921FB54442D18;
	@%p45 bra 	$L__BB1_41;
	add.f64 	%fd30, %fd2, 0dC01921FB54442D18;
	cvt.rn.f32.f64 	%f238, %fd30;
	st.global.f32 	[%rd3+8], %f238;
$L__BB1_41:
	add.f32 	%f163, %f52, %f238;
	setp.lt.f32 	%p46, %f163, 0f00000000;
	cvt.f64.f32 	%fd31, %f163;
	add.f64 	%fd32, %fd31, 0d401921FB54442D18;
	cvt.rn.f32.f64 	%f164, %fd32;
	selp.f32 	%f165, %f164, %f163, %p46;
	cvt.f64.f32 	%fd33, %f165;
	setp.gt.f64 	%p47, %fd33, 0d401921FB54442D18;
	add.f64 	%fd34, %fd33, 0dC01921FB54442D18;
	cvt.rn.f32.f64 	%f166, %fd34;
	selp.f32 	%f32, %f166, %f165, %p47;
	mul.f32 	%f167, %f32, 0f3F22F983;
	cvt.rni.s32.f32 	%r311, %f167;
	cvt.rn.f32.s32 	%f168, %r311;
	fma.rn.f32 	%f169, %f168, 0fBFC90FDA, %f32;
	fma.rn.f32 	%f170, %f168, 0fB3A22168, %f169;
	fma.rn.f32 	%f235, %f168, 0fA7C234C5, %f170;
	abs.f32 	%f34, %f32;
	setp.ltu.f32 	%p48, %f34, 0f47CE4780;
	mov.u32 	%r307, %r311;
	mov.f32 	%f234, %f235;
	@%p48 bra 	$L__BB1_49;
	setp.neu.f32 	%p49, %f34, 0f7F800000;
	@%p49 bra 	$L__BB1_44;
	mov.f32 	%f173, 0f00000000;
	mul.rn.f32 	%f234, %f32, %f173;
	mov.b32 	%r307, 0;
	bra.uni 	$L__BB1_49;
$L__BB1_44:
	mov.b32 	%r61, %f32;
	shl.b32 	%r213, %r61, 8;
	or.b32  	%r62, %r213, -2147483648;
	mov.b64 	%rd119, 0;
	mov.b32 	%r304, 0;
	mov.u64 	%rd117, __cudart_i2opi_f;
	mov.u64 	%rd118, %rd2;
$L__BB1_45:
	.pragma "nounroll";
	ld.global.nc.u32 	%r214, [%rd117];
	mad.wide.u32 	%rd89, %r214, %r62, %rd119;
	shr.u64 	%rd119, %rd89, 32;
	st.local.u32 	[%rd118], %rd89;
	add.s32 	%r304, %r304, 1;
	add.s64 	%rd118, %rd118, 4;
	add.s64 	%rd117, %rd117, 4;
	setp.ne.s32 	%p50, %r304, 6;
	@%p50 bra 	$L__BB1_45;
	shr.u32 	%r215, %r61, 23;
	st.local.u32 	[%rd2+24], %rd119;
	and.b32  	%r65, %r215, 31;
	and.b32  	%r216, %r215, 224;
	add.s32 	%r217, %r216, -128;
	shr.u32 	%r218, %r217, 5;
	mul.wide.u32 	%rd90, %r218, 4;
	sub.s64 	%rd38, %rd2, %rd90;
	ld.local.u32 	%r305, [%rd38+24];
	ld.local.u32 	%r306, [%rd38+20];
	setp.eq.s32 	%p51, %r65, 0;
	@%p51 bra 	$L__BB1_48;
	shf.l.wrap.b32 	%r305, %r306, %r305, %r65;
	ld.local.u32 	%r219, [%rd38+16];
	shf.l.wrap.b32 	%r306, %r219, %r306, %r65;
$L__BB1_48:
	shr.u32 	%r220, %r305, 30;
	shf.l.wrap.b32 	%r221, %r306, %r305, 2;
	shl.b32 	%r222, %r306, 2;
	shr.u32 	%r223, %r221, 31;
	add.s32 	%r224, %r223, %r220;
	neg.s32 	%r225, %r224;
	setp.lt.s32 	%p52, %r61, 0;
	selp.b32 	%r307, %r225, %r224, %p52;
	xor.b32  	%r226, %r221, %r61;
	shr.s32 	%r227, %r221, 31;
	xor.b32  	%r228, %r227, %r221;
	xor.b32  	%r229, %r227, %r222;
	cvt.u64.u32 	%rd91, %r228;
	shl.b64 	%rd92, %rd91, 32;
	cvt.u64.u32 	%rd93, %r229;
	or.b64  	%rd94, %rd92, %rd93;
	cvt.rn.f64.s64 	%fd35, %rd94;
	mul.f64 	%fd36, %fd35, 0d3BF921FB54442D19;
	cvt.rn.f32.f64 	%f171, %fd36;
	neg.f32 	%f172, %f171;
	setp.lt.s32 	%p53, %r226, 0;
	selp.f32 	%f234, %f172, %f171, %p53;
$L__BB1_49:
	setp.ltu.f32 	%p54, %f34, 0f47CE4780;
	add.s32 	%r231, %r307, 1;
	mul.rn.f32 	%f174, %f234, %f234;
	and.b32  	%r232, %r307, 1;
	setp.eq.b32 	%p55, %r232, 1;
	selp.f32 	%f175, %f234, 0f3F800000, %p55;
	fma.rn.f32 	%f176, %f174, %f175, 0f00000000;
	fma.rn.f32 	%f177, %f174, 0f37CBAC00, 0fBAB607ED;
	selp.f32 	%f178, 0fB94D4153, %f177, %p55;
	selp.f32 	%f179, 0f3C0885E4, 0f3D2AAABB, %p55;
	fma.rn.f32 	%f180, %f178, %f174, %f179;
	selp.f32 	%f181, 0fBE2AAAA8, 0fBEFFFFFF, %p55;
	fma.rn.f32 	%f182, %f180, %f174, %f181;
	fma.rn.f32 	%f183, %f182, %f176, %f175;
	and.b32  	%r233, %r231, 2;
	setp.eq.s32 	%p56, %r233, 0;
	mov.f32 	%f184, 0f00000000;
	sub.f32 	%f185, %f184, %f183;
	selp.f32 	%f186, %f183, %f185, %p56;
	fma.rn.f32 	%f187, %f186, 0f41100000, %f3;
	mov.f32 	%f188, 0f3F000000;
	copysign.f32 	%f189, %f187, %f188;
	add.rz.f32 	%f190, %f187, %f189;
	cvt.rzi.f32.f32 	%f191, %f190;
	cvt.rzi.s32.f32 	%r74, %f191;
	@%p54 bra 	$L__BB1_57;
	setp.neu.f32 	%p57, %f34, 0f7F800000;
	@%p57 bra 	$L__BB1_52;
	mov.f32 	%f194, 0f00000000;
	mul.rn.f32 	%f235, %f32, %f194;
	mov.b32 	%r311, 0;
	bra.uni 	$L__BB1_57;
$L__BB1_52:
	mov.b32 	%r75, %f32;
	shl.b32 	%r235, %r75, 8;
	or.b32  	%r76, %r235, -2147483648;
	mov.b64 	%rd122, 0;
	mov.b32 	%r308, 0;
	mov.u64 	%rd120, __cudart_i2opi_f;
	mov.u64 	%rd121, %rd2;
$L__BB1_53:
	.pragma "nounroll";
	ld.global.nc.u32 	%r236, [%rd120];
	mad.wide.u32 	%rd97, %r236, %r76, %rd122;
	shr.u64 	%rd122, %rd97, 32;
	st.local.u32 	[%rd121], %rd97;
	add.s32 	%r308, %r308, 1;
	add.s64 	%rd121, %rd121, 4;
	add.s64 	%rd120, %rd120, 4;
	setp.ne.s32 	%p58, %r308, 6;
	@%p58 bra 	$L__BB1_53;
	shr.u32 	%r237, %r75, 23;
	st.local.u32 	[%rd2+24], %rd122;
	and.b32  	%r79, %r237, 31;
	and.b32  	%r238, %r237, 224;
	add.s32 	%r239, %r238, -128;
	shr.u32 	%r240, %r239, 5;
	mul.wide.u32 	%rd98, %r240, 4;
	sub.s64 	%rd45, %rd2, %rd98;
	ld.local.u32 	%r309, [%rd45+24];
	ld.local.u32 	%r310, [%rd45+20];
	setp.eq.s32 	%p59, %r79, 0;
	@%p59 bra 	$L__BB1_56;
	shf.l.wrap.b32 	%r309, %r310, %r309, %r79;
	ld.local.u32 	%r241, [%rd45+16];
	shf.l.wrap.b32 	%r310, %r241, %r310, %r79;
$L__BB1_56:
	shr.u32 	%r242, %r309, 30;
	shf.l.wrap.b32 	%r243, %r310, %r309, 2;
	shl.b32 	%r244, %r310, 2;
	shr.u32 	%r245, %r243, 31;
	add.s32 	%r246, %r245, %r242;
	neg.s32 	%r247, %r246;
	setp.lt.s32 	%p60, %r75, 0;
	selp.b32 	%r311, %r247, %r246, %p60;
	xor.b32  	%r248, %r243, %r75;
	shr.s32 	%r249, %r243, 31;
	xor.b32  	%r250, %r249, %r243;
	xor.b32  	%r251, %r249, %r244;
	cvt.u64.u32 	%rd99, %r250;
	shl.b64 	%rd100, %rd99, 32;
	cvt.u64.u32 	%rd101, %r251;
	or.b64  	%rd102, %rd100, %rd101;
	cvt.rn.f64.s64 	%fd37, %rd102;
	mul.f64 	%fd38, %fd37, 0d3BF921FB54442D19;
	cvt.rn.f32.f64 	%f192, %fd38;
	neg.f32 	%f193, %f192;
	setp.lt.s32 	%p61, %r248, 0;
	selp.f32 	%f235, %f193, %f192, %p61;
$L__BB1_57:
	mul.rn.f32 	%f195, %f235, %f235;
	and.b32  	%r253, %r311, 1;
	setp.eq.b32 	%p62, %r253, 1;
	selp.f32 	%f196, 0f3F800000, %f235, %p62;
	fma.rn.f32 	%f197, %f195, %f196, 0f00000000;
	fma.rn.f32 	%f198, %f195, 0f37CBAC00, 0fBAB607ED;
	selp.f32 	%f199, %f198, 0fB94D4153, %p62;
	selp.f32 	%f200, 0f3D2AAABB, 0f3C0885E4, %p62;
	fma.rn.f32 	%f201, %f199, %f195, %f200;
	selp.f32 	%f202, 0fBEFFFFFF, 0fBE2AAAA8, %p62;
	fma.rn.f32 	%f203, %f201, %f195, %f202;
	fma.rn.f32 	%f204, %f203, %f197, %f196;
	and.b32  	%r254, %r311, 2;
	setp.eq.s32 	%p63, %r254, 0;
	mov.f32 	%f45, 0f00000000;
	sub.f32 	%f206, %f45, %f204;
	selp.f32 	%f207, %f204, %f206, %p63;
	add.f32 	%f208, %f9, %f207;
	mov.f32 	%f209, 0f3F000000;
	copysign.f32 	%f210, %f208, %f209;
	add.rz.f32 	%f211, %f208, %f210;
	cvt.rzi.f32.f32 	%f212, %f211;
	cvt.rzi.s32.f32 	%r88, %f212;
	setp.gt.u32 	%p64, %r88, 299;
	setp.gt.u32 	%p65, %r74, 399;
	or.pred  	%p66, %p64, %p65;
	@%p66 bra 	$L__BB1_59;
	mad.lo.s32 	%r270, %r88, %r89, %r74;
	mul.wide.s32 	%rd103, %r270, 4;
	add.s64 	%rd104, %rd1, %rd103;
	ld.global.f32 	%f45, [%rd104];
	bra.uni 	$L__BB1_61;
$L__BB1_59:
	ld.global.v2.u32 	{%r255, %r256}, [%rd3+16];
	shr.u32 	%r257, %r256, 2;
	xor.b32  	%r258, %r257, %r256;
	ld.global.v2.u32 	{%r259, %r260}, [%rd3+24];
	ld.global.v2.u32 	{%r261, %r262}, [%rd3+32];
	st.global.v2.u32 	[%rd3+24], {%r260, %r261};
	shl.b32 	%r263, %r262, 4;
	shl.b32 	%r264, %r258, 1;
	xor.b32  	%r265, %r264, %r263;
	xor.b32  	%r266, %r265, %r258;
	xor.b32  	%r267, %r266, %r262;
	st.global.v2.u32 	[%rd3+32], {%r262, %r267};
	add.s32 	%r268, %r255, 362437;
	st.global.v2.u32 	[%rd3+16], {%r268, %r259};
	add.s32 	%r269, %r267, %r268;
	cvt.rn.f32.u32 	%f214, %r269;
	fma.rn.f32 	%f215, %f214, 0f2F800000, 0f2F000000;
	cvt.f64.f32 	%fd39, %f215;
	fma.rn.f64 	%fd40, %fd39, 0d3FF921FB54442D18, 0d3FE921FB54442D18;
	cvt.f64.f32 	%fd41, %f238;
	add.f64 	%fd42, %fd40, %fd41;
	cvt.rn.f32.f64 	%f238, %fd42;
	st.global.f32 	[%rd3+8], %f238;
	cvt.f64.f32 	%fd3, %f238;
	setp.leu.f64 	%p67, %fd3, 0d401921FB54442D18;
	@%p67 bra 	$L__BB1_61;
	add.f64 	%fd43, %fd3, 0dC01921FB54442D18;
	cvt.rn.f32.f64 	%f238, %fd43;
	st.global.f32 	[%rd3+8], %f238;
$L__BB1_61:
	setp.gt.f32 	%p68, %f229, %f45;
	setp.gt.f32 	%p69, %f229, %f31;
	and.pred  	%p70, %p68, %p69;
	@%p70 bra 	$L__BB1_72;
	setp.geu.f32 	%p71, %f229, %f45;
	setp.geu.f32 	%p72, %f229, %f31;
	or.pred  	%p73, %p71, %p72;
	@%p73 bra 	$L__BB1_64;
	ld.global.v2.u32 	{%r271, %r272}, [%rd3+16];
	shr.u32 	%r273, %r272, 2;
	xor.b32  	%r274, %r273, %r272;
	ld.global.v2.u32 	{%r275, %r276}, [%rd3+24];
	ld.global.v2.u32 	{%r277, %r278}, [%rd3+32];
	st.global.v2.u32 	[%rd3+24], {%r276, %r277};
	shl.b32 	%r279, %r278, 4;
	shl.b32 	%r280, %r274, 1;
	xor.b32  	%r281, %r280, %r279;
	xor.b32  	%r282, %r281, %r274;
	xor.b32  	%r283, %r282, %r278;
	st.global.v2.u32 	[%rd3+32], {%r278, %r283};
	add.s32 	%r284, %r271, 362437;
	st.global.v2.u32 	[%rd3+16], {%r284, %r275};
	add.s32 	%r285, %r283, %r284;
	cvt.rn.f32.u32 	%f217, %r285;
	fma.rn.f32 	%f218, %f217, 0f2F800000, 0f2F000000;
	add.f32 	%f219, %f218, %f218;
	cvt.rpi.f32.f32 	%f220, %f219;
	cvt.rzi.s32.f32 	%r286, %f220;
	setp.eq.s32 	%p76, %r286, 1;
	selp.b32 	%r287, -1, 1, %p76;
	cvt.rn.f32.s32 	%f221, %r287;
	fma.rn.f32 	%f238, %f53, %f221, %f238;
	st.global.f32 	[%rd3+8], %f238;
	bra.uni 	$L__BB1_68;
$L__BB1_64:
	setp.geu.f32 	%p74, %f45, %f31;
	@%p74 bra 	$L__BB1_66;
	sub.f32 	%f238, %f238, %f53;
	st.global.f32 	[%rd3+8], %f238;
	bra.uni 	$L__BB1_68;
$L__BB1_66:
	setp.geu.f32 	%p75, %f31, %f45;
	@%p75 bra 	$L__BB1_68;
	add.f32 	%f238, %f53, %f238;
	st.global.f32 	[%rd3+8], %f238;
$L__BB1_68:
	setp.geu.f32 	%p77, %f238, 0f00000000;
	@%p77 bra 	$L__BB1_70;
	cvt.f64.f32 	%fd44, %f238;
	add.f64 	%fd45, %fd44, 0d401921FB54442D18;
	cvt.rn.f32.f64 	%f238, %fd45;
	st.global.f32 	[%rd3+8], %f238;
$L__BB1_70:
	cvt.f64.f32 	%fd4, %f238;
	setp.leu.f64 	%p78, %fd4, 0d401921FB54442D18;
	@%p78 bra 	$L__BB1_72;
	add.f64 	%fd46, %fd4, 0dC01921FB54442D18;
	cvt.rn.f32.f64 	%f222, %fd46;
	st.global.f32 	[%rd3+8], %f222;
$L__BB1_72:
	ret;

}
	// .globl	_Z18motor_stage_kernelP13SlimeParticleiPfPiiiff
.visible .entry _Z18motor_stage_kernelP13SlimeParticleiPfPiiiff(
	.param .u64 .ptr .align 1 _Z18motor_stage_kernelP13SlimeParticleiPfPiiiff_param_0,
	.param .u32 _Z18motor_stage_kernelP13SlimeParticleiPfPiiiff_param_1,
	.param .u64 .ptr .align 1 _Z18motor_stage_kernelP13SlimeParticleiPfPiiiff_param_2,
	.param .u64 .ptr .align 1 _Z18motor_stage_kernelP13SlimeParticleiPfPiiiff_param_3,
	.param .u32 _Z18motor_stage_kernelP13SlimeParticleiPfPiiiff_param_4,
	.param .u32 _Z18motor_stage_kernelP13SlimeParticleiPfPiiiff_param_5,
	.param .f32 _Z18motor_stage_kernelP13SlimeParticleiPfPiiiff_param_6,
	.param .f32 _Z18motor_stage_kernelP13SlimeParticleiPfPiiiff_param_7
)
{
	.local .align 4 .b8 	__local_depot2[28];
	.reg .b64 	%SP;
	.reg .b64 	%SPL;
	.reg .pred 	%p<29>;
	.reg .b32 	%r<109>;
	.reg .b32 	%f<74>;
	.reg .b64 	%rd<53>;
	.reg .b64 	%fd<13>;

	mov.u64 	%SPL, __local_depot2;
	ld.param.u64 	%rd18, [_Z18motor_stage_kernelP13SlimeParticleiPfPiiiff_param_0];
	ld.param.u32 	%r32, [_Z18motor_stage_kernelP13SlimeParticleiPfPiiiff_param_1];
	ld.param.u64 	%rd19, [_Z18motor_stage_kernelP13SlimeParticleiPfPiiiff_param_2];
	ld.param.u64 	%rd20, [_Z18motor_stage_kernelP13SlimeParticleiPfPiiiff_param_3];
	ld.param.u32 	%r30, [_Z18motor_stage_kernelP13SlimeParticleiPfPiiiff_param_4];
	ld.param.u32 	%r31, [_Z18motor_stage_kernelP13SlimeParticleiPfPiiiff_param_5];
	cvta.to.global.u64 	%rd1, %rd20;
	add.u64 	%rd2, %SPL, 0;
	mov.u32 	%r33, %ntid.x;
	mov.u32 	%r34, %ctaid.x;
	mov.u32 	%r35, %tid.x;
	mad.lo.s32 	%r1, %r33, %r34, %r35;
	setp.ge.s32 	%p1, %r1, %r32;
	@%p1 bra 	$L__BB2_22;
	cvta.to.global.u64 	%rd22, %rd18;
	mul.wide.s32 	%rd23, %r1, 64;
	add.s64 	%rd3, %rd22, %rd23;
	ld.global.f32 	%f1, [%rd3];
	ld.global.f32 	%f2, [%rd3+8];
	mul.f32 	%f14, %f2, 0f3F22F983;
	cvt.rni.s32.f32 	%r108, %f14;
	cvt.rn.f32.s32 	%f15, %r108;
	fma.rn.f32 	%f16, %f15, 0fBFC90FDA, %f2;
	fma.rn.f32 	%f17, %f15, 0fB3A22168, %f16;
	fma.rn.f32 	%f73, %f15, 0fA7C234C5, %f17;
	abs.f32 	%f4, %f2;
	setp.ltu.f32 	%p2, %f4, 0f47CE4780;
	mov.u32 	%r104, %r108;
	mov.f32 	%f72, %f73;
	@%p2 bra 	$L__BB2_9;
	setp.neu.f32 	%p3, %f4, 0f7F800000;
	@%p3 bra 	$L__BB2_4;
	mov.f32 	%f20, 0f00000000;
	mul.rn.f32 	%f72, %f2, %f20;
	mov.b32 	%r104, 0;
	bra.uni 	$L__BB2_9;
$L__BB2_4:
	mov.b32 	%r3, %f2;
	shl.b32 	%r37, %r3, 8;
	or.b32  	%r4, %r37, -2147483648;
	mov.b64 	%rd49, 0;
	mov.b32 	%r101, 0;
	mov.u64 	%rd47, __cudart_i2opi_f;
	mov.u64 	%rd48, %rd2;
$L__BB2_5:
	.pragma "nounroll";
	ld.global.nc.u32 	%r38, [%rd47];
	mad.wide.u32 	%rd26, %r38, %r4, %rd49;
	shr.u64 	%rd49, %rd26, 32;
	st.local.u32 	[%rd48], %rd26;
	add.s32 	%r101, %r101, 1;
	add.s64 	%rd48, %rd48, 4;
	add.s64 	%rd47, %rd47, 4;
	setp.ne.s32 	%p4, %r101, 6;
	@%p4 bra 	$L__BB2_5;
	shr.u32 	%r39, %r3, 23;
	st.local.u32 	[%rd2+24], %rd49;
	and.b32  	%r7, %r39, 31;
	and.b32  	%r40, %r39, 224;
	add.s32 	%r41, %r40, -128;
	shr.u32 	%r42, %r41, 5;
	mul.wide.u32 	%rd27, %r42, 4;
	sub.s64 	%rd10, %rd2, %rd27;
	ld.local.u32 	%r102, [%rd10+24];
	ld.local.u32 	%r103, [%rd10+20];
	setp.eq.s32 	%p5, %r7, 0;
	@%p5 bra 	$L__BB2_8;
	shf.l.wrap.b32 	%r102, %r103, %r102, %r7;
	ld.local.u32 	%r43, [%rd10+16];
	shf.l.wrap.b32 	%r103, %r43, %r103, %r7;
$L__BB2_8:
	shr.u32 	%r44, %r102, 30;
	shf.l.wrap.b32 	%r45, %r103, %r102, 2;
	shl.b32 	%r46, %r103, 2;
	shr.u32 	%r47, %r45, 31;
	add.s32 	%r48, %r47, %r44;
	neg.s32 	%r49, %r48;
	setp.lt.s32 	%p6, %r3, 0;
	selp.b32 	%r104, %r49, %r48, %p6;
	xor.b32  	%r50, %r45, %r3;
	shr.s32 	%r51, %r45, 31;
	xor.b32  	%r52, %r51, %r45;
	xor.b32  	%r53, %r51, %r46;
	cvt.u64.u32 	%rd28, %r52;
	shl.b64 	%rd29, %rd28, 32;
	cvt.u64.u32 	%rd30, %r53;
	or.b64  	%rd31, %rd29, %rd30;
	cvt.rn.f64.s64 	%fd2, %rd31;
	mul.f64 	%fd3, %fd2, 0d3BF921FB54442D19;
	cvt.rn.f32.f64 	%f18, %fd3;
	neg.f32 	%f19, %f18;
	setp.lt.s32 	%p7, %r50, 0;
	selp.f32 	%f72, %f19, %f18, %p7;
$L__BB2_9:
	setp.ltu.f32 	%p8, %f4, 0f47CE4780;
	add.s32 	%r55, %r104, 1;
	mul.rn.f32 	%f21, %f72, %f72;
	and.b32  	%r56, %r104, 1;
	setp.eq.b32 	%p9, %r56, 1;
	selp.f32 	%f22, %f72, 0f3F800000, %p9;
	fma.rn.f32 	%f23, %f21, %f22, 0f00000000;
	fma.rn.f32 	%f24, %f21, 0f37CBAC00, 0fBAB607ED;
	selp.f32 	%f25, 0fB94D4153, %f24, %p9;
	selp.f32 	%f26, 0f3C0885E4, 0f3D2AAABB, %p9;
	fma.rn.f32 	%f27, %f25, %f21, %f26;
	selp.f32 	%f28, 0fBE2AAAA8, 0fBEFFFFFF, %p9;
	fma.rn.f32 	%f29, %f27, %f21, %f28;
	fma.rn.f32 	%f30, %f29, %f23, %f22;
	and.b32  	%r57, %r55, 2;
	setp.eq.s32 	%p10, %r57, 0;
	mov.f32 	%f31, 0f00000000;
	sub.f32 	%f32, %f31, %f30;
	selp.f32 	%f33, %f30, %f32, %p10;
	add.f32 	%f8, %f1, %f33;
	ld.global.f32 	%f9, [%rd3+4];
	@%p8 bra 	$L__BB2_17;
	setp.neu.f32 	%p11, %f4, 0f7F800000;
	@%p11 bra 	$L__BB2_12;
	mov.f32 	%f36, 0f00000000;
	mul.rn.f32 	%f73, %f2, %f36;
	mov.b32 	%r108, 0;
	bra.uni 	$L__BB2_17;
$L__BB2_12:
	mov.b32 	%r16, %f2;
	shl.b32 	%r59, %r16, 8;
	or.b32  	%r17, %r59, -2147483648;
	mov.b64 	%rd52, 0;
	mov.b32 	%r105, 0;
	mov.u64 	%rd50, __cudart_i2opi_f;
	mov.u64 	%rd51, %rd2;
$L__BB2_13:
	.pragma "nounroll";
	ld.global.nc.u32 	%r60, [%rd50];
	mad.wide.u32 	%rd34, %r60, %r17, %rd52;
	shr.u64 	%rd52, %rd34, 32;
	st.local.u32 	[%rd51], %rd34;
	add.s32 	%r105, %r105, 1;
	add.s64 	%rd51, %rd51, 4;
	add.s64 	%rd50, %rd50, 4;
	setp.ne.s32 	%p12, %r105, 6;
	@%p12 bra 	$L__BB2_13;
	shr.u32 	%r61, %r16, 23;
	st.local.u32 	[%rd2+24], %rd52;
	and.b32  	%r20, %r61, 31;
	and.b32  	%r62, %r61, 224;
	add.s32 	%r63, %r62, -128;
	shr.u32 	%r64, %r63, 5;
	mul.wide.u32 	%rd35, %r64, 4;
	sub.s64 	%rd17, %rd2, %rd35;
	ld.local.u32 	%r106, [%rd17+24];
	ld.local.u32 	%r107, [%rd17+20];
	setp.eq.s32 	%p13, %r20, 0;
	@%p13 bra 	$L__BB2_16;
	shf.l.wrap.b32 	%r106, %r107, %r106, %r20;
	ld.local.u32 	%r65, [%rd17+16];
	shf.l.wrap.b32 	%r107, %r65, %r107, %r20;
$L__BB2_16:
	shr.u32 	%r66, %r106, 30;
	shf.l.wrap.b32 	%r67, %r107, %r106, 2;
	shl.b32 	%r68, %r107, 2;
	shr.u32 	%r69, %r67, 31;
	add.s32 	%r70, %r69, %r66;
	neg.s32 	%r71, %r70;
	setp.lt.s32 	%p14, %r16, 0;
	selp.b32 	%r108, %r71, %r70, %p14;
	xor.b32  	%r72, %r67, %r16;
	shr.s32 	%r73, %r67, 31;
	xor.b32  	%r74, %r73, %r67;
	xor.b32  	%r75, %r73, %r68;
	cvt.u64.u32 	%rd36, %r74;
	shl.b64 	%rd37, %rd36, 32;
	cvt.u64.u32 	%rd38, %r75;
	or.b64  	%rd39, %rd37, %rd38;
	cvt.rn.f64.s64 	%fd4, %rd39;
	mul.f64 	%fd5, %fd4, 0d3BF921FB54442D19;
	cvt.rn.f32.f64 	%f34, %fd5;
	neg.f32 	%f35, %f34;
	setp.lt.s32 	%p15, %r72, 0;
	selp.f32 	%f73, %f35, %f34, %p15;
$L__BB2_17:
	mul.rn.f32 	%f37, %f73, %f73;
	and.b32  	%r77, %r108, 1;
	setp.eq.b32 	%p16, %r77, 1;
	selp.f32 	%f38, 0f3F800000, %f73, %p16;
	fma.rn.f32 	%f39, %f37, %f38, 0f00000000;
	fma.rn.f32 	%f40, %f37, 0f37CBAC00, 0fBAB607ED;
	selp.f32 	%f41, %f40, 0fB94D4153, %p16;
	selp.f32 	%f42, 0f3D2AAABB, 0f3C0885E4, %p16;
	fma.rn.f32 	%f43, %f41, %f37, %f42;
	selp.f32 	%f44, 0fBEFFFFFF, 0fBE2AAAA8, %p16;
	fma.rn.f32 	%f45, %f43, %f37, %f44;
	fma.rn.f32 	%f46, %f45, %f39, %f38;
	and.b32  	%r78, %r108, 2;
	setp.eq.s32 	%p17, %r78, 0;
	mov.f32 	%f47, 0f00000000;
	sub.f32 	%f48, %f47, %f46;
	selp.f32 	%f49, %f46, %f48, %p17;
	add.f32 	%f13, %f9, %f49;
	mov.f32 	%f50, 0f3F000000;
	copysign.f32 	%f51, %f8, %f50;
	add.rz.f32 	%f52, %f8, %f51;
	cvt.rzi.f32.f32 	%f53, %f52;
	cvt.rzi.s32.f32 	%r79, %f53;
	copysign.f32 	%f54, %f13, %f50;
	add.rz.f32 	%f55, %f13, %f54;
	cvt.rzi.f32.f32 	%f56, %f55;
	cvt.rzi.s32.f32 	%r80, %f56;
	mad.lo.s32 	%r81, %r80, %r30, %r79;
	mul.wide.s32 	%rd40, %r81, 4;
	add.s64 	%rd41, %rd1, %rd40;
	atom.global.add.u32 	%r82, [%rd41], 1;
	setp.ne.s32 	%p18, %r82, 0;
	@%p18 bra 	$L__BB2_20;
	mov.f32 	%f64, 0f3F000000;
	copysign.f32 	%f65, %f9, %f64;
	add.rz.f32 	%f66, %f9, %f65;
	cvt.rzi.f32.f32 	%f67, %f66;
	cvt.rzi.s32.f32 	%r98, %f67;
	copysign.f32 	%f68, %f1, %f64;
	add.rz.f32 	%f69, %f1, %f68;
	cvt.rzi.f32.f32 	%f70, %f69;
	cvt.rzi.s32.f32 	%r99, %f70;
	mad.lo.s32 	%r29, %r98, %r30, %r99;
	mul.wide.s32 	%rd42, %r29, 4;
	add.s64 	%rd43, %rd1, %rd42;
	atom.global.exch.b32 	%r100, [%rd43], 0;
	st.global.v2.f32 	[%rd3], {%f8, %f13};
	setp.lt.s32 	%p21, %r98, %r31;
	setp.gt.s32 	%p22, %r98, -1;
	and.pred  	%p23, %p21, %p22;
	setp.lt.s32 	%p24, %r99, %r30;
	setp.gt.s32 	%p25, %r99, -1;
	and.pred  	%p26, %p24, %p25;
	and.pred  	%p27, %p26, %p23;
	not.pred 	%p28, %p27;
	@%p28 bra 	$L__BB2_22;
	cvta.to.global.u64 	%rd44, %rd19;
	add.s64 	%rd46, %rd44, %rd42;
	atom.global.add.f32 	%f71, [%rd46], 0f41A00000;
	bra.uni 	$L__BB2_22;
$L__BB2_20:
	ld.global.v2.u32 	{%r83, %r84}, [%rd3+16];
	shr.u32 	%r85, %r84, 2;
	xor.b32  	%r86, %r85, %r84;
	ld.global.v2.u32 	{%r87, %r88}, [%rd3+24];
	ld.global.v2.u32 	{%r89, %r90}, [%rd3+32];
	st.global.v2.u32 	[%rd3+24], {%r88, %r89};
	shl.b32 	%r91, %r90, 4;
	shl.b32 	%r92, %r86, 1;
	xor.b32  	%r93, %r92, %r91;
	xor.b32  	%r94, %r93, %r86;
	xor.b32  	%r95, %r94, %r90;
	st.global.v2.u32 	[%rd3+32], {%r90, %r95};
	add.s32 	%r96, %r83, 362437;
	st.global.v2.u32 	[%rd3+16], {%r96, %r87};
	add.s32 	%r97, %r95, %r96;
	cvt.rn.f32.u32 	%f57, %r97;
	fma.rn.f32 	%f58, %f57, 0f2F800000, 0f2F000000;
	cvt.f64.f32 	%fd6, %f58;
	fma.rn.f64 	%fd7, %fd6, 0d3FF921FB54442D18, 0dBFE921FB54442D18;
	ld.global.f32 	%f59, [%rd3+8];
	cvt.f64.f32 	%fd8, %f59;
	add.f64 	%fd9, %fd7, %fd8;
	cvt.rn.f32.f64 	%f60, %fd9;
	setp.lt.f32 	%p19, %f60, 0f00000000;
	cvt.f64.f32 	%fd10, %f60;
	add.f64 	%fd11, %fd10, 0d401921FB54442D18;
	cvt.rn.f32.f64 	%f61, %fd11;
	selp.f32 	%f62, %f61, %f60, %p19;
	st.global.f32 	[%rd3+8], %f62;
	cvt.f64.f32 	%fd1, %f62;
	setp.leu.f64 	%p20, %fd1, 0d401921FB54442D18;
	@%p20 bra 	$L__BB2_22;
	add.f64 	%fd12, %fd1, 0dC01921FB54442D18;
	cvt.rn.f32.f64 	%f63, %fd12;
	st.global.f32 	[%rd3+8], %f63;
$L__BB2_22:
	ret;

}
	// .globl	_Z28decay_chemoattractant_kernelPfii
.visible .entry _Z28decay_chemoattractant_kernelPfii(
	.param .u64 .ptr .align 1 _Z28decay_chemoattractant_kernelPfii_param_0,
	.param .u32 _Z28decay_chemoattractant_kernelPfii_param_1,
	.param .u32 _Z28decay_chemoattractant_kernelPfii_param_2
)
{
	.reg .pred 	%p<6>;
	.reg .b32 	%r<14>;
	.reg .b32 	%f<3>;
	.reg .b64 	%rd<5>;
	.reg .b64 	%fd<4>;

	ld.param.u64 	%rd1, [_Z28decay_chemoattractant_kernelPfii_param_0];
	ld.param.u32 	%r3, [_Z28decay_chemoattractant_kernelPfii_param_1];
	ld.param.u32 	%r4, [_Z28decay_chemoattractant_kernelPfii_param_2];
	mov.u32 	%r6, %ntid.x;
	mov.u32 	%r7, %ctaid.x;
	mov.u32 	%r8, %tid.x;
	mad.lo.s32 	%r1, %r6, %r7, %r8;
	mov.u32 	%r9, %ntid.y;
	mov.u32 	%r10, %ctaid.y;
	mov.u32 	%r11, %tid.y;
	mad.lo.s32 	%r12, %r9, %r10, %r11;
	setp.ge.s32 	%p1, %r1, %r3;
	setp.lt.s32 	%p2, %r1, 0;
	setp.ge.s32 	%p3, %r12, %r4;
	or.pred  	%p4, %p1, %p3;
	or.pred  	%p5, %p4, %p2;
	@%p5 bra 	$L__BB3_2;
	cvta.to.global.u64 	%rd2, %rd1;
	mad.lo.s32 	%r13, %r3, %r12, %r1;
	mul.wide.s32 	%rd3, %r13, 4;
	add.s64 	%rd4, %rd2, %rd3;
	ld.global.f32 	%f1, [%rd4];
	cvt.f64.f32 	%fd1, %f1;
	add.f64 	%fd2, %fd1, 0dBFE0000000000000;
	max.f64 	%fd3, %fd2, 0d0000000000000000;
	cvt.rn.f32.f64 	%f2, %fd3;
	st.global.f32 	[%rd4], %f2;
$L__BB3_2:
	ret;

}


// ===== COMPILED SASS (sm_100) =====

	.target	sm_100

	.elftype	@"ET_EXEC"


//--------------------- .note.nv.tkinfo           --------------------------
	.section	.note.nv.tkinfo,"",@"SHT_NOTE"
	.sectionflags	@"SHF_NOTE_NV_TKINFO"
	.tkinfo
        /*0018*/ 	.word	0x00000002
        /*0030*/ 	.string	""
        /*0030*/ 	.string	"ptxas"
        /*0030*/ 	.string	"Cuda compilation tools, release 13.0, V13.0.88"
        /*0030*/ 	.string	"Build cuda_13.0.r13.0/compiler.36424714_0"
        /*0030*/ 	.string	"-arch sm_100 -m 64 "



//--------------------- .note.nv.cuinfo           --------------------------
	.section	.note.nv.cuinfo,"",@"SHT_NOTE"
	.sectionflags	@"SHF_NOTE_NV_CUINFO"
        /*0018*/ 	.short	0x0002
        /*001a*/ 	.short	0x0064
        /*001c*/ 	.short	0x0082
	.zero		2


//--------------------- .nv.info                  --------------------------
	.section	.nv.info,"",@"SHT_CUDA_INFO"
	.align	4


	//----- nvinfo : EIATTR_REGCOUNT
	.align		4
        /*0000*/ 	.byte	0x04, 0x2f
        /*0002*/ 	.short	(.L_12 - .L_11)
	.align		4
.L_11:
        /*0004*/ 	.word	index@(_Z20init_particle_kernelP13SlimeParticleiPiii)
        /*0008*/ 	.word	0x00000017


	//----- nvinfo : EIATTR_FRAME_SIZE
	.align		4
.L_12:
        /*000c*/ 	.byte	0x04, 0x11
        /*000e*/ 	.short	(.L_14 - .L_13)
	.align		4
.L_13:
        /*0010*/ 	.word	index@(_Z20init_particle_kernelP13SlimeParticleiPiii)
        /*0014*/ 	.word	0x00000000


	//----- nvinfo : EIATTR_REGCOUNT
	.align		4
.L_14:
        /*0018*/ 	.byte	0x04, 0x2f
        /*001a*/ 	.short	(.L_16 - .L_15)
	.align		4
.L_15:
        /*001c*/ 	.word	index@(_Z19sensor_stage_kernelP13SlimeParticleiPfiiff)
        /*0020*/ 	.word	0x00000020


	//----- nvinfo : EIATTR_FRAME_SIZE
	.align		4
.L_16:
        /*0024*/ 	.byte	0x04, 0x11
        /*0026*/ 	.short	(.L_18 - .L_17)
	.align		4
.L_17:
        /*0028*/ 	.word	index@(_Z19sensor_stage_kernelP13SlimeParticleiPfiiff)
        /*002c*/ 	.word	0x00000000


	//----- nvinfo : EIATTR_REGCOUNT
	.align		4
.L_18:
        /*0030*/ 	.byte	0x04, 0x2f
        /*0032*/ 	.short	(.L_20 - .L_19)
	.align		4
.L_19:
        /*0034*/ 	.word	index@(_Z18motor_stage_kernelP13SlimeParticleiPfPiiiff)
        /*0038*/ 	.word	0x00000018


	//----- nvinfo : EIATTR_FRAME_SIZE
	.align		4
.L_20:
        /*003c*/ 	.byte	0x04, 0x11
        /*003e*/ 	.short	(.L_22 - .L_21)
	.align		4
.L_21:
        /*0040*/ 	.word	index@(_Z18motor_stage_kernelP13SlimeParticleiPfPiiiff)
        /*0044*/ 	.word	0x00000000


	//----- nvinfo : EIATTR_REGCOUNT
	.align		4
.L_22:
        /*0048*/ 	.byte	0x04, 0x2f
        /*004a*/ 	.short	(.L_24 - .L_23)
	.align		4
.L_23:
        /*004c*/ 	.word	index@(_Z28decay_chemoattractant_kernelPfii)
        /*0050*/ 	.word	0x0000000c


	//----- nvinfo : EIATTR_FRAME_SIZE
	.align		4
.L_24:
        /*0054*/ 	.byte	0x04, 0x11
        /*0056*/ 	.short	(.L_26 - .L_25)
	.align		4
.L_25:
        /*0058*/ 	.word	index@(_Z28decay_chemoattractant_kernelPfii)
        /*005c*/ 	.word	0x00000000


	//----- nvinfo : EIATTR_MIN_STACK_SIZE
	.align		4
.L_26:
        /*0060*/ 	.byte	0x04, 0x12
        /*0062*/ 	.short	(.L_28 - .L_27)
	.align		4
.L_27:
        /*0064*/ 	.word	index@(_Z28decay_chemoattractant_kernelPfii)
        /*0068*/ 	.word	0x00000000


	//----- nvinfo : EIATTR_MIN_STACK_SIZE
	.align		4
.L_28:
        /*006c*/ 	.byte	0x04, 0x12
        /*006e*/ 	.short	(.L_30 - .L_29)
	.align		4
.L_29:
        /*0070*/ 	.word	index@(_Z18motor_stage_kernelP13SlimeParticleiPfPiiiff)
        /*0074*/ 	.word	0x00000000


	//----- nvinfo : EIATTR_MIN_STACK_SIZE
	.align		4
.L_30:
        /*0078*/ 	.byte	0x04, 0x12
        /*007a*/ 	.short	(.L_32 - .L_31)
	.align		4
.L_31:
        /*007c*/ 	.word	index@(_Z19sensor_stage_kernelP13SlimeParticleiPfiiff)
        /*0080*/ 	.word	0x00000000


	//----- nvinfo : EIATTR_MIN_STACK_SIZE
	.align		4
.L_32:
        /*0084*/ 	.byte	0x04, 0x12
        /*0086*/ 	.short	(.L_34 - .L_33)
	.align		4
.L_33:
        /*0088*/ 	.word	index@(_Z20init_particle_kernelP13SlimeParticleiPiii)
        /*008c*/ 	.word	0x00000000
.L_34:


//--------------------- .nv.compat                --------------------------
	.section	.nv.compat,"",@"SHT_CUDA_COMPAT_INFO"
	.align	4
        /*0000*/ 	.byte	0x02, 0x09, 0x00, 0x00, 0x02, 0x02, 0x01, 0x00, 0x02, 0x05, 0x05, 0x00, 0x03, 0x07, 0x01, 0x01
        /*0010*/ 	.byte	0x02, 0x03, 0x00, 0x00, 0x02, 0x06, 0x01, 0x00, 0x04, 0x0b, 0x08, 0x00, 0x01, 0x00, 0x00, 0x00
        /*0020*/ 	.byte	0x00, 0x00, 0x00, 0x00


//--------------------- .nv.info._Z28decay_chemoattractant_kernelPfii --------------------------
	.section	.nv.info._Z28decay_chemoattractant_kernelPfii,"",@"SHT_CUDA_INFO"
	.sectionflags	@""
	.align	4


	//----- nvinfo : EIATTR_CUDA_API_VERSION
	.align		4
        /*0000*/ 	.byte	0x04, 0x37
        /*0002*/ 	.short	(.L_36 - .L_35)
.L_35:
        /*0004*/ 	.word	0x00000082


	//----- nvinfo : EIATTR_KPARAM_INFO
	.align		4
.L_36:
        /*0008*/ 	.byte	0x04, 0x17
        /*000a*/ 	.short	(.L_38 - .L_37)
.L_37:
        /*000c*/ 	.word	0x00000000
        /*0010*/ 	.short	0x0002
        /*0012*/ 	.short	0x000c
        /*0014*/ 	.byte	0x00, 0xf0, 0x11, 0x00


	//----- nvinfo : EIATTR_KPARAM_INFO
	.align		4
.L_38:
        /*0018*/ 	.byte	0x04, 0x17
        /*001a*/ 	.short	(.L_40 - .L_39)
.L_39:
        /*001c*/ 	.word	0x00000000
        /*0020*/ 	.short	0x0001
        /*0022*/ 	.short	0x0008
        /*0024*/ 	.byte	0x00, 0xf0, 0x11, 0x00


	//----- nvinfo : EIATTR_KPARAM_INFO
	.align		4
.L_40:
        /*0028*/ 	.byte	0x04, 0x17
        /*002a*/ 	.short	(.L_42 - .L_41)
.L_41:
        /*002c*/ 	.word	0x00000000
        /*0030*/ 	.short	0x0000
        /*0032*/ 	.short	0x0000
        /*0034*/ 	.byte	0x00, 0xf5, 0x21, 0x00


	//----- nvinfo : EIATTR_SPARSE_MMA_MASK
	.align		4
.L_42:
        /*0038*/ 	.byte	0x03, 0x50
        /*003a*/ 	.short	0x0000


	//----- nvinfo : EIATTR_MAXREG_COUNT
	.align		4
        /*003c*/ 	.byte	0x03, 0x1b
        /*003e*/ 	.short	0x00ff


	//----- nvinfo : EIATTR_MERCURY_ISA_VERSION
	.align		4
        /*0040*/ 	.byte	0x03, 0x5f
        /*0042*/ 	.short	0x0101


	//----- nvinfo : EIATTR_VRC_CTA_INIT_COUNT
	.align		4
        /*0044*/ 	.byte	0x02, 0x4a
	.zero		1
	.zero		1


	//----- nvinfo : EIATTR_EXIT_INSTR_OFFSETS
	.align		4
        /*0048*/ 	.byte	0x04, 0x1c
        /*004a*/ 	.short	(.L_44 - .L_43)


	//   ....[0]....
.L_43:
        /*004c*/ 	.word	0x000000d0


	//   ....[1]....
        /*0050*/ 	.word	0x000001e0


	//----- nvinfo : EIATTR_CBANK_PARAM_SIZE
	.align		4
.L_44:
        /*0054*/ 	.byte	0x03, 0x19
        /*0056*/ 	.short	0x0010


	//----- nvinfo : EIATTR_PARAM_CBANK
	.align		4
        /*0058*/ 	.byte	0x04, 0x0a
        /*005a*/ 	.short	(.L_46 - .L_45)
	.align		4
.L_45:
        /*005c*/ 	.word	index@(.nv.constant0._Z28decay_chemoattractant_kernelPfii)
        /*0060*/ 	.short	0x0380
        /*0062*/ 	.short	0x0010


	//----- nvinfo : EIATTR_SW_WAR
	.align		4
.L_46:
        /*0064*/ 	.byte	0x04, 0x36
        /*0066*/ 	.short	(.L_48 - .L_47)
.L_47:
        /*0068*/ 	.word	0x00000008
.L_48:


//--------------------- .nv.info._Z18motor_stage_kernelP13SlimeParticleiPfPiiiff --------------------------
	.section	.nv.info._Z18motor_stage_kernelP13SlimeParticleiPfPiiiff,"",@"SHT_CUDA_INFO"
	.sectionflags	@""
	.align	4


	//----- nvinfo : EIATTR_CUDA_API_VERSION
	.align		4
        /*0000*/ 	.byte	0x04, 0x37
        /*0002*/ 	.short	(.L_50 - .L_49)
.L_49:
        /*0004*/ 	.word	0x00000082


	//----- nvinfo : EIATTR_KPARAM_INFO
	.align		4
.L_50:
        /*0008*/ 	.byte	0x04, 0x17
        /*000a*/ 	.short	(.L_52 - .L_51)
.L_51:
        /*000c*/ 	.word	0x00000000
        /*0010*/ 	.short	0x0007
        /*0012*/ 	.short	0x002c
        /*0014*/ 	.byte	0x00, 0xf0, 0x11, 0x00


	//----- nvinfo : EIATTR_KPARAM_INFO
	.align		4
.L_52:
        /*0018*/ 	.byte	0x04, 0x17
        /*001a*/ 	.short	(.L_54 - .L_53)
.L_53:
        /*001c*/ 	.word	0x00000000
        /*0020*/ 	.short	0x0006
        /*0022*/ 	.short	0x0028
        /*0024*/ 	.byte	0x00, 0xf0, 0x11, 0x00


	//----- nvinfo : EIATTR_KPARAM_INFO
	.align		4
.L_54:
        /*0028*/ 	.byte	0x04, 0x17
        /*002a*/ 	.short	(.L_56 - .L_55)
.L_55:
        /*002c*/ 	.word	0x00000000
        /*0030*/ 	.short	0x0005
        /*0032*/ 	.short	0x0024
        /*0034*/ 	.byte	0x00, 0xf0, 0x11, 0x00


	//----- nvinfo : EIATTR_KPARAM_INFO
	.align		4
.L_56:
        /*0038*/ 	.byte	0x04, 0x17
        /*003a*/ 	.short	(.L_58 - .L_57)
.L_57:
        /*003c*/ 	.word	0x00000000
        /*0040*/ 	.short	0x0004
        /*0042*/ 	.short	0x0020
        /*0044*/ 	.byte	0x00, 0xf0, 0x11, 0x00


	//----- nvinfo : EIATTR_KPARAM_INFO
	.align		4
.L_58:
        /*0048*/ 	.byte	0x04, 0x17
        /*004a*/ 	.short	(.L_60 - .L_59)
.L_59:
        /*004c*/ 	.word	0x00000000
        /*0050*/ 	.short	0x0003
        /*0052*/ 	.short	0x0018
        /*0054*/ 	.byte	0x00, 0xf5, 0x21, 0x00


	//----- nvinfo : EIATTR_KPARAM_INFO
	.align		4
.L_60:
        /*0058*/ 	.byte	0x04, 0x17
        /*005a*/ 	.short	(.L_62 - .L_61)
.L_61:
        /*005c*/ 	.word	0x00000000
        /*0060*/ 	.short	0x0002
        /*0062*/ 	.short	0x0010
        /*0064*/ 	.byte	0x00, 0xf5, 0x21, 0x00


	//----- nvinfo : EIATTR_KPARAM_INFO
	.align		4
.L_62:
        /*0068*/ 	.byte	0x04, 0x17
        /*006a*/ 	.short	(.L_64 - .L_63)
.L_63:
        /*006c*/ 	.word	0x00000000
        /*0070*/ 	.short	0x0001
        /*0072*/ 	.short	0x0008
        /*0074*/ 	.byte	0x00, 0xf0, 0x11, 0x00


	//----- nvinfo : EIATTR_KPARAM_INFO
	.align		4
.L_64:
        /*0078*/ 	.byte	0x04, 0x17
        /*007a*/ 	.short	(.L_66 - .L_65)
.L_65:
        /*007c*/ 	.word	0x00000000
        /*0080*/ 	.short	0x0000
        /*0082*/ 	.short	0x0000
        /*0084*/ 	.byte	0x00, 0xf5, 0x21, 0x00


	//----- nvinfo : EIATTR_SPARSE_MMA_MASK
	.align		4
.L_66:
        /*0088*/ 	.byte	0x03, 0x50
        /*008a*/ 	.short	0x0000


	//----- nvinfo : EIATTR_MAXREG_COUNT
	.align		4
        /*008c*/ 	.byte	0x03, 0x1b
        /*008e*/ 	.short	0x00ff


	//----- nvinfo : EIATTR_MERCURY_ISA_VERSION
	.align		4
        /*0090*/ 	.byte	0x03, 0x5f
        /*0092*/ 	.short	0x0101


	//----- nvinfo : EIATTR_VRC_CTA_INIT_COUNT
	.align		4
        /*0094*/ 	.byte	0x02, 0x4a
	.zero		1
	.zero		1


	//----- nvinfo : EIATTR_EXIT_INSTR_OFFSETS
	.align		4
        /*0098*/ 	.byte	0x04, 0x1c
        /*009a*/ 	.short	(.L_68 - .L_67)


	//   ....[0]....
.L_67:
        /*009c*/ 	.word	0x00000070


	//   ....[1]....
        /*00a0*/ 	.word	0x00001200


	//   ....[2]....
        /*00a4*/ 	.word	0x00001250


	//   ....[3]....
        /*00a8*/ 	.word	0x000014d0


	//   ....[4]....
        /*00ac*/ 	.word	0x00001530


	//----- nvinfo : EIATTR_CRS_STACK_SIZE
	.align		4
.L_68:
        /*00b0*/ 	.byte	0x04, 0x1e
        /*00b2*/ 	.short	(.L_70 - .L_69)
.L_69:
        /*00b4*/ 	.word	0x00000000


	//----- nvinfo : EIATTR_CBANK_PARAM_SIZE
	.align		4
.L_70:
        /*00b8*/ 	.byte	0x03, 0x19
        /*00ba*/ 	.short	0x0030


	//----- nvinfo : EIATTR_PARAM_CBANK
	.align		4
        /*00bc*/ 	.byte	0x04, 0x0a
        /*00be*/ 	.short	(.L_72 - .L_71)
	.align		4
.L_71:
        /*00c0*/ 	.word	index@(.nv.constant0._Z18motor_stage_kernelP13SlimeParticleiPfPiiiff)
        /*00c4*/ 	.short	0x0380
        /*00c6*/ 	.short	0x0030


	//----- nvinfo : EIATTR_SW_WAR
	.align		4
.L_72:
        /*00c8*/ 	.byte	0x04, 0x36
        /*00ca*/ 	.short	(.L_74 - .L_73)
.L_73:
        /*00cc*/ 	.word	0x00000008
.L_74:


//--------------------- .nv.info._Z19sensor_stage_kernelP13SlimeParticleiPfiiff --------------------------
	.section	.nv.info._Z19sensor_stage_kernelP13SlimeParticleiPfiiff,"",@"SHT_CUDA_INFO"
	.sectionflags	@""
	.align	4


	//----- nvinfo : EIATTR_CUDA_API_VERSION
	.align		4
        /*0000*/ 	.byte	0x04, 0x37
        /*0002*/ 	.short	(.L_76 - .L_75)
.L_75:
        /*0004*/ 	.word	0x00000082


	//----- nvinfo : EIATTR_KPARAM_INFO
	.align		4
.L_76:
        /*0008*/ 	.byte	0x04, 0x17
        /*000a*/ 	.short	(.L_78 - .L_77)
.L_77:
        /*000c*/ 	.word	0x00000000
        /*0010*/ 	.short	0x0006
        /*0012*/ 	.short	0x0024
        /*0014*/ 	.byte	0x00, 0xf0, 0x11, 0x00


	//----- nvinfo : EIATTR_KPARAM_INFO
	.align		4
.L_78:
        /*0018*/ 	.byte	0x04, 0x17
        /*001a*/ 	.short	(.L_80 - .L_79)
.L_79:
        /*001c*/ 	.word	0x00000000
        /*0020*/ 	.short	0x0005
        /*0022*/ 	.short	0x0020
        /*0024*/ 	.byte	0x00, 0xf0, 0x11, 0x00


	//----- nvinfo : EIATTR_KPARAM_INFO
	.align		4
.L_80:
        /*0028*/ 	.byte	0x04, 0x17
        /*002a*/ 	.short	(.L_82 - .L_81)
.L_81:
        /*002c*/ 	.word	0x00000000
        /*0030*/ 	.short	0x0004
        /*0032*/ 	.short	0x001c
        /*0034*/ 	.byte	0x00, 0xf0, 0x11, 0x00


	//----- nvinfo : EIATTR_KPARAM_INFO
	.align		4
.L_82:
        /*0038*/ 	.byte	0x04, 0x17
        /*003a*/ 	.short	(.L_84 - .L_83)
.L_83:
        /*003c*/ 	.word	0x00000000
        /*0040*/ 	.short	0x0003
        /*0042*/ 	.short	0x0018
        /*0044*/ 	.byte	0x00, 0xf0, 0x11, 0x00


	//----- nvinfo : EIATTR_KPARAM_INFO
	.align		4
.L_84:
        /*0048*/ 	.byte	0x04, 0x17
        /*004a*/ 	.short	(.L_86 - .L_85)
.L_85:
        /*004c*/ 	.word	0x00000000
        /*0050*/ 	.short	0x0002
        /*0052*/ 	.short	0x0010
        /*0054*/ 	.byte	0x00, 0xf5, 0x21, 0x00


	//----- nvinfo : EIATTR_KPARAM_INFO
	.align		4
.L_86:
        /*0058*/ 	.byte	0x04, 0x17
        /*005a*/ 	.short	(.L_88 - .L_87)
.L_87:
        /*005c*/ 	.word	0x00000000
        /*0060*/ 	.short	0x0001
        /*0062*/ 	.short	0x0008
        /*0064*/ 	.byte	0x00, 0xf0, 0x11, 0x00


	//----- nvinfo : EIATTR_KPARAM_INFO
	.align		4
.L_88:
        /*0068*/ 	.byte	0x04, 0x17
        /*006a*/ 	.short	(.L_90 - .L_89)
.L_89:
        /*006c*/ 	.word	0x00000000
        /*0070*/ 	.short	0x0000
        /*0072*/ 	.short	0x0000
        /*0074*/ 	.byte	0x00, 0xf5, 0x21, 0x00


	//----- nvinfo : EIATTR_SPARSE_MMA_MASK
	.align		4
.L_90:
        /*0078*/ 	.byte	0x03, 0x50
        /*007a*/ 	.short	0x0000


	//----- nvinfo : EIATTR_MAXREG_COUNT
	.align		4
        /*007c*/ 	.byte	0x03, 0x1b
        /*007e*/ 	.short	0x00ff


	//----- nvinfo : EIATTR_MERCURY_ISA_VERSION
	.align		4
        /*0080*/ 	.byte	0x03, 0x5f
        /*0082*/ 	.short	0x0101


	//----- nvinfo : EIATTR_VRC_CTA_INIT_COUNT
	.align		4
        /*0084*/ 	.byte	0x02, 0x4a
	.zero		1
	.zero		1


	//----- nvinfo : EIATTR_EXIT_INSTR_OFFSETS
	.align		4
        /*0088*/ 	.byte	0x04, 0x1c
        /*008a*/ 	.short	(.L_92 - .L_91)


	//   ....[0]....
.L_91:
        /*008c*/ 	.word	0x00000070


	//   ....[1]....
        /*0090*/ 	.word	0x00003b20


	//   ....[2]....
        /*0094*/ 	.word	0x00003e70


	//   ....[3]....
        /*0098*/ 	.word	0x00003eb0


	//----- nvinfo : EIATTR_CRS_STACK_SIZE
	.align		4
.L_92:
        /*009c*/ 	.byte	0x04, 0x1e
        /*009e*/ 	.short	(.L_94 - .L_93)
.L_93:
        /*00a0*/ 	.word	0x00000000


	//----- nvinfo : EIATTR_CBANK_PARAM_SIZE
	.align		4
.L_94:
        /*00a4*/ 	.byte	0x03, 0x19
        /*00a6*/ 	.short	0x0028


	//----- nvinfo : EIATTR_PARAM_CBANK
	.align		4
        /*00a8*/ 	.byte	0x04, 0x0a
        /*00aa*/ 	.short	(.L_96 - .L_95)
	.align		4
.L_95:
        /*00ac*/ 	.word	index@(.nv.constant0._Z19sensor_stage_kernelP13SlimeParticleiPfiiff)
        /*00b0*/ 	.short	0x0380
        /*00b2*/ 	.short	0x0028


	//----- nvinfo : EIATTR_SW_WAR
	.align		4
.L_96:
        /*00b4*/ 	.byte	0x04, 0x36
        /*00b6*/ 	.short	(.L_98 - .L_97)
.L_97:
        /*00b8*/ 	.word	0x00000008
.L_98:


//--------------------- .nv.info._Z20init_particle_kernelP13SlimeParticleiPiii --------------------------
	.section	.nv.info._Z20init_particle_kernelP13SlimeParticleiPiii,"",@"SHT_CUDA_INFO"
	.sectionflags	@""
	.align	4


	//----- nvinfo : EIATTR_CUDA_API_VERSION
	.align		4
        /*0000*/ 	.byte	0x04, 0x37
        /*0002*/ 	.short	(.L_100 - .L_99)
.L_99:
        /*0004*/ 	.word	0x00000082


	//----- nvinfo : EIATTR_KPARAM_INFO
	.align		4
.L_100:
        /*0008*/ 	.byte	0x04, 0x17
        /*000a*/ 	.short	(.L_102 - .L_101)
.L_101:
        /*000c*/ 	.word	0x00000000
        /*0010*/ 	.short	0x0004
        /*0012*/ 	.short	0x001c
        /*0014*/ 	.byte	0x00, 0xf0, 0x11, 0x00


	//----- nvinfo : EIATTR_KPARAM_INFO
	.align		4
.L_102:
        /*0018*/ 	.byte	0x04, 0x17
        /*001a*/ 	.short	(.L_104 - .L_103)
.L_103:
        /*001c*/ 	.word	0x00000000
        /*0020*/ 	.short	0x0003
        /*0022*/ 	.short	0x0018
        /*0024*/ 	.byte	0x00, 0xf0, 0x11, 0x00


	//----- nvinfo : EIATTR_KPARAM_INFO
	.align		4
.L_104:
        /*0028*/ 	.byte	0x04, 0x17
        /*002a*/ 	.short	(.L_106 - .L_105)
.L_105:
        /*002c*/ 	.word	0x00000000
        /*0030*/ 	.short	0x0002
        /*0032*/ 	.short	0x0010
        /*0034*/ 	.byte	0x00, 0xf5, 0x21, 0x00


	//----- nvinfo : EIATTR_KPARAM_INFO
	.align		4
.L_106:
        /*0038*/ 	.byte	0x04, 0x17
        /*003a*/ 	.short	(.L_108 - .L_107)
.L_107:
        /*003c*/ 	.word	0x00000000
        /*0040*/ 	.short	0x0001
        /*0042*/ 	.short	0x0008
        /*0044*/ 	.byte	0x00, 0xf0, 0x11, 0x00


	//----- nvinfo : EIATTR_KPARAM_INFO
	.align		4
.L_108:
        /*0048*/ 	.byte	0x04, 0x17
        /*004a*/ 	.short	(.L_110 - .L_109)
.L_109:
        /*004c*/ 	.word	0x00000000
        /*0050*/ 	.short	0x0000
        /*0052*/ 	.short	0x0000
        /*0054*/ 	.byte	0x00, 0xf5, 0x21, 0x00


	//----- nvinfo : EIATTR_SPARSE_MMA_MASK
	.align		4
.L_110:
        /*0058*/ 	.byte	0x03, 0x50
        /*005a*/ 	.short	0x0000


	//----- nvinfo : EIATTR_MAXREG_COUNT
	.align		4
        /*005c*/ 	.byte	0x03, 0x1b
        /*005e*/ 	.short	0x00ff


	//----- nvinfo : EIATTR_MERCURY_ISA_VERSION
	.align		4
        /*0060*/ 	.byte	0x03, 0x5f
        /*0062*/ 	.short	0x0101


	//----- nvinfo : EIATTR_VRC_CTA_INIT_COUNT
	.align		4
        /*0064*/ 	.byte	0x02, 0x4a
	.zero		1
	.zero		1


	//----- nvinfo : EIATTR_EXIT_INSTR_OFFSETS
	.align		4
        /*0068*/ 	.byte	0x04, 0x1c
        /*006a*/ 	.short	(.L_112 - .L_111)


	//   ....[0]....
.L_111:
        /*006c*/ 	.word	0x00000070


	//   ....[1]....
        /*0070*/ 	.word	0x00000880


	//----- nvinfo : EIATTR_CRS_STACK_SIZE
	.align		4
.L_112:
        /*0074*/ 	.byte	0x04, 0x1e
        /*0076*/ 	.short	(.L_114 - .L_113)
.L_113:
        /*0078*/ 	.word	0x00000000


	//----- nvinfo : EIATTR_CBANK_PARAM_SIZE
	.align		4
.L_114:
        /*007c*/ 	.byte	0x03, 0x19
        /*007e*/ 	.short	0x0020


	//----- nvinfo : EIATTR_PARAM_CBANK
	.align		4
        /*0080*/ 	.byte	0x04, 0x0a
        /*0082*/ 	.short	(.L_116 - .L_115)
	.align		4
.L_115:
        /*0084*/ 	.word	index@(.nv.constant0._Z20init_particle_kernelP13SlimeParticleiPiii)
        /*0088*/ 	.short	0x0380
        /*008a*/ 	.short	0x0020


	//----- nvinfo : EIATTR_SW_WAR
	.align		4
.L_116:
        /*008c*/ 	.byte	0x04, 0x36
        /*008e*/ 	.short	(.L_118 - .L_117)
.L_117:
        /*0090*/ 	.word	0x00000008
.L_118:


//--------------------- .nv.callgraph             --------------------------
	.section	.nv.callgraph,"",@"SHT_CUDA_CALLGRAPH"
	.align	4
	.sectionentsize	8
	.align		4
        /*0000*/ 	.word	0x00000000
	.align		4
        /*0004*/ 	.word	0xffffffff
	.align		4
        /*0008*/ 	.word	0x00000000
	.align		4
        /*000c*/ 	.word	0xfffffffe
	.align		4
        /*0010*/ 	.word	0x00000000
	.align		4
        /*0014*/ 	.word	0xfffffffd
	.align		4
        /*0018*/ 	.word	0x00000000
	.align		4
        /*001c*/ 	.word	0xfffffffc


//--------------------- .nv.constant4             --------------------------
	.section	.nv.constant4,"a",@progbits
	.align	8
	.align		8
.nv.constant4:
        /*0000*/ 	.dword	precalc_xorwow_matrix
	.align		8
        /*0008*/ 	.dword	precalc_xorwow_offset_matrix
	.align		8
        /*0010*/ 	.dword	mrg32k3aM1
	.align		8
        /*0018*/ 	.dword	mrg32k3aM2
	.align		8
        /*0020*/ 	.dword	mrg32k3aM1SubSeq
	.align		8
        /*0028*/ 	.dword	mrg32k3aM2SubSeq
	.align		8
        /*0030*/ 	.dword	mrg32k3aM1Seq
	.align		8
        /*0038*/ 	.dword	mrg32k3aM2Seq
	.align		8
        /*0040*/ 	.dword	__cudart_i2opi_f


//--------------------- .nv.constant3             --------------------------
	.section	.nv.constant3,"a",@progbits
	.align	8
.nv.constant3:
	.type		__cr_lgamma_table,@object
	.size		__cr_lgamma_table,(K - __cr_lgamma_table)
__cr_lgamma_table:
        /*0000*/ 	.byte	0x00, 0x00, 0x00, 0x00, 0x00, 0x00, 0x00, 0x00, 0x00, 0x00, 0x00, 0x00, 0x00, 0x00, 0x00, 0x00
        /*0010*/ 	.byte	0xef, 0x39, 0xfa, 0xfe, 0x42, 0x2e, 0xe6, 0x3f, 0x02, 0x20, 0x2a, 0xfa, 0x0b, 0xab, 0xfc, 0x3f
        /*0020*/ 	.byte	0xf9, 0x2c, 0x92, 0x7c, 0xa7, 0x6c, 0x09, 0x40, 0xc9, 0x79, 0x44, 0x3c, 0x64, 0x26, 0x13, 0x40
        /*0030*/ 	.byte	0xca, 0x01, 0xcf, 0x3a, 0x27, 0x51, 0x1a, 0x40, 0x30, 0xcc, 0x2d, 0xf3, 0xe1, 0x0c, 0x21, 0x40
        /*0040*/ 	.byte	0x0d, 0xb7, 0xfc, 0x82, 0x8e, 0x35, 0x25, 0x40
	.type		K,@object
	.size		K,(.L_9 - K)
K:
	.zero		36
.L_9:


//--------------------- .text._Z28decay_chemoattractant_kernelPfii --------------------------
	.section	.text._Z28decay_chemoattractant_kernelPfii,"ax",@progbits
	.align	128
        .global         _Z28decay_chemoattractant_kernelPfii
        .type           _Z28decay_chemoattractant_kernelPfii,@function
        .size           _Z28decay_chemoattractant_kernelPfii,(.L_x_61 - _Z28decay_chemoattractant_kernelPfii)
        .other          _Z28decay_chemoattractant_kernelPfii,@"STO_CUDA_ENTRY STV_DEFAULT"
_Z28decay_chemoattractant_kernelPfii:
.text._Z28decay_chemoattractant_kernelPfii:
[----:B------:R-:W-:Y:S01]  /*0000*/  LDC R1, c[0x0][0x37c] ;  /* 0x0000df00ff017b82 */ /* 0x000fe20000000800 */
[----:B------:R-:W0:Y:S01]  /*0010*/  S2R R5, SR_CTAID.Y ;  /* 0x0000000000057919 */ /* 0x000e220000002600 */
[----:B------:R-:W1:Y:S01]  /*0020*/  LDCU UR4, c[0x0][0x360] ;  /* 0x00006c00ff0477ac */ /* 0x000e620008000800 */
[----:B------:R-:W0:Y:S01]  /*0030*/  S2R R2, SR_TID.Y ;  /* 0x0000000000027919 */ /* 0x000e220000002200 */
[----:B------:R-:W0:Y:S01]  /*0040*/  LDCU UR5, c[0x0][0x364] ;  /* 0x00006c80ff0577ac */ /* 0x000e220008000800 */
[----:B------:R-:W1:Y:S01]  /*0050*/  S2R R0, SR_CTAID.X ;  /* 0x0000000000007919 */ /* 0x000e620000002500 */
[----:B------:R-:W2:Y:S01]  /*0060*/  LDCU.64 UR6, c[0x0][0x388] ;  /* 0x00007100ff0677ac */ /* 0x000ea20008000a00 */
[----:B------:R-:W1:Y:S01]  /*0070*/  S2R R3, SR_TID.X ;  /* 0x0000000000037919 */ /* 0x000e620000002100 */
[----:B0-----:R-:W-:-:S05]  /*0080*/  IMAD R5, R5, UR5, R2 ;  /* 0x0000000505057c24 */ /* 0x001fca000f8e0202 */
[----:B--2---:R-:W-:Y:S01]  /*0090*/  ISETP.GE.AND P0, PT, R5, UR7, PT ;  /* 0x0000000705007c0c */ /* 0x004fe2000bf06270 */
[----:B-1----:R-:W-:-:S05]  /*00a0*/  IMAD R0, R0, UR4, R3 ;  /* 0x0000000400007c24 */ /* 0x002fca000f8e0203 */
[----:B------:R-:W-:-:S04]  /*00b0*/  ISETP.GE.OR P0, PT, R0, UR6, P0 ;  /* 0x0000000600007c0c */ /* 0x000fc80008706670 */
[----:B------:R-:W-:-:S13]  /*00c0*/  ISETP.LT.OR P0, PT, R0, RZ, P0 ;  /* 0x000000ff0000720c */ /* 0x000fda0000701670 */
[----:B------:R-:W-:Y:S05]  /*00d0*/  @P0 EXIT ;  /* 0x000000000000094d */ /* 0x000fea0003800000 */
[----:B------:R-:W0:Y:S01]  /*00e0*/  LDC.64 R2, c[0x0][0x380] ;  /* 0x0000e000ff027b82 */ /* 0x000e220000000a00 */
[----:B------:R-:W1:Y:S01]  /*00f0*/  LDCU.64 UR4, c[0x0][0x358] ;  /* 0x00006b00ff0477ac */ /* 0x000e620008000a00 */
[----:B------:R-:W-:-:S04]  /*0100*/  IMAD R5, R5, UR6, R0 ;  /* 0x0000000605057c24 */ /* 0x000fc8000f8e0200 */
[----:B0-----:R-:W-:-:S05]  /*0110*/  IMAD.WIDE R2, R5, 0x4, R2 ;  /* 0x0000000405027825 */ /* 0x001fca00078e0202 */
[----:B-1----:R-:W2:Y:S01]  /*0120*/  LDG.E R0, desc[UR4][R2.64] ;  /* 0x0000000402007981 */ /* 0x002ea2000c1e1900 */
[----:B------:R-:W-:Y:S01]  /*0130*/  IMAD.MOV.U32 R6, RZ, RZ, RZ ;  /* 0x000000ffff067224 */ /* 0x000fe200078e00ff */
[----:B--2---:R-:W0:Y:S02]  /*0140*/  F2F.F64.F32 R4, R0 ;  /* 0x0000000000047310 */ /* 0x004e240000201800 */
[----:B0-----:R-:W-:-:S08]  /*0150*/  DADD R4, R4, -0.5 ;  /* 0xbfe0000004047429 */ /* 0x001fd00000000000 */
[----:B------:R-:W-:Y:S02]  /*0160*/  DSETP.MAX.AND P0, P1, RZ, R4, PT ;  /* 0x00000004ff00722a */ /* 0x000fe4000390f000 */
[----:B------:R-:W-:-:S04]  /*0170*/  MOV R7, R5 ;  /* 0x0000000500077202 */ /* 0x000fc80000000f00 */
[C---:B------:R-:W-:Y:S02]  /*0180*/  FSEL R9, R6.reuse, R7, P0 ;  /* 0x0000000706097208 */ /* 0x040fe40000000000 */
[----:B------:R-:W-:-:S06]  /*0190*/  SEL R4, R6, R4, P0 ;  /* 0x0000000406047207 */ /* 0x000fcc0000000000 */
[----:B------:R-:W-:-:S05]  /*01a0*/  @P1 LOP3.LUT R9, R7, 0x80000, RZ, 0xfc, !PT ;  /* 0x0008000007091812 */ /* 0x000fca00078efcff */
[----:B------:R-:W-:-:S06]  /*01b0*/  IMAD.MOV.U32 R5, RZ, RZ, R9 ;  /* 0x000000ffff057224 */ /* 0x000fcc00078e0009 */
[----:B------:R-:W0:Y:S02]  /*01c0*/  F2F.F32.F64 R5, R4 ;  /* 0x0000000400057310 */ /* 0x000e240000301000 */
[----:B0-----:R-:W-:Y:S01]  /*01d0*/  STG.E desc[UR4][R2.64], R5 ;  /* 0x0000000502007986 */ /* 0x001fe2000c101904 */
[----:B------:R-:W-:Y:S05]  /*01e0*/  EXIT ;  /* 0x000000000000794d */ /* 0x000fea0003800000 */
.L_x_0:
[----:B------:R-:W-:-:S00]  /*01f0*/  BRA `(.L_x_0) ;  /* 0xfffffffc00fc7947 */ /* 0x000fc0000383ffff */
[----:B------:R-:W-:-:S00]  /*0200*/  NOP ;  /* 0x0000000000007918 */ /* 0x000fc00000000000 */
[----:B------:R-:W-:-:S00]  /*0210*/  NOP ;  /* 0x0000000000007918 */ /* 0x000fc00000000000 */
[----:B------:R-:W-:-:S00]  /*0220*/  NOP ;  /* 0x0000000000007918 */ /* 0x000fc00000000000 */
[----:B------:R-:W-:-:S00]  /*0230*/  NOP ;  /* 0x0000000000007918 */ /* 0x000fc00000000000 */
[----:B------:R-:W-:-:S00]  /*0240*/  NOP ;  /* 0x0000000000007918 */ /* 0x000fc00000000000 */
[----:B------:R-:W-:-:S00]  /*0250*/  NOP ;  /* 0x0000000000007918 */ /* 0x000fc00000000000 */
[----:B------:R-:W-:-:S00]  /*0260*/  NOP ;  /* 0x0000000000007918 */ /* 0x000fc00000000000 */
[----:B------:R-:W-:-:S00]  /*0270*/  NOP ;  /* 0x0000000000007918 */ /* 0x000fc00000000000 */
.L_x_61:


//--------------------- .text._Z18motor_stage_kernelP13SlimeParticleiPfPiiiff --------------------------
	.section	.text._Z18motor_stage_kernelP13SlimeParticleiPfPiiiff,"ax",@progbits
	.align	128
        .global         _Z18motor_stage_kernelP13SlimeParticleiPfPiiiff
        .type           _Z18motor_stage_kernelP13SlimeParticleiPfPiiiff,@function
        .size           _Z18motor_stage_kernelP13SlimeParticleiPfPiiiff,(.L_x_62 - _Z18motor_stage_kernelP13SlimeParticleiPfPiiiff)
        .other          _Z18motor_stage_kernelP13SlimeParticleiPfPiiiff,@"STO_CUDA_ENTRY STV_DEFAULT"
_Z18motor_stage_kernelP13SlimeParticleiPfPiiiff:
.text._Z18motor_stage_kernelP13SlimeParticleiPfPiiiff:
[----:B------:R-:W-:Y:S01]  /*0000*/  LDC R1, c[0x0][0x37c] ;  /* 0x0000df00ff017b82 */ /* 0x000fe20000000800 */
[----:B------:R-:W0:Y:S01]  /*0010*/  S2R R5, SR_CTAID.X ;  /* 0x0000000000057919 */ /* 0x000e220000002500 */
[----:B------:R-:W0:Y:S01]  /*0020*/  LDCU UR4, c[0x0][0x360] ;  /* 0x00006c00ff0477ac */ /* 0x000e220008000800 */
[----:B------:R-:W0:Y:S01]  /*0030*/  S2R R0, SR_TID.X ;  /* 0x0000000000007919 */ /* 0x000e220000002100 */
[----:B------:R-:W1:Y:S01]  /*0040*/  LDCU UR5, c[0x0][0x388] ;  /* 0x00007100ff0577ac */ /* 0x000e620008000800 */
[----:B0-----:R-:W-:-:S05]  /*0050*/  IMAD R5, R5, UR4, R0 ;  /* 0x0000000405057c24 */ /* 0x001fca000f8e0200 */
[----:B-1----:R-:W-:-:S13]  /*0060*/  ISETP.GE.AND P0, PT, R5, UR5, PT ;  /* 0x0000000505007c0c */ /* 0x002fda000bf06270 */
[----:B------:R-:W-:Y:S05]  /*0070*/  @P0 EXIT ;  /* 0x000000000000094d */ /* 0x000fea0003800000 */
[----:B------:R-:W0:Y:S01]  /*0080*/  LDC.64 R2, c[0x0][0x380] ;  /* 0x0000e000ff027b82 */ /* 0x000e220000000a00 */
[----:B------:R-:W1:Y:S01]  /*0090*/  LDCU.64 UR6, c[0x0][0x358] ;  /* 0x00006b00ff0677ac */ /* 0x000e620008000a00 */
[----:B0-----:R-:W-:-:S05]  /*00a0*/  IMAD.WIDE R2, R5, 0x40, R2 ;  /* 0x0000004005027825 */ /* 0x001fca00078e0202 */
[----:B-1----:R-:W2:Y:S04]  /*00b0*/  LDG.E R5, desc[UR6][R2.64+0x8] ;  /* 0x0000080602057981 */ /* 0x002ea8000c1e1900 */
[----:B------:R0:W5:Y:S01]  /*00c0*/  LDG.E R6, desc[UR6][R2.64] ;  /* 0x0000000602067981 */ /* 0x000162000c1e1900 */
[----:B------:R-:W-:Y:S01]  /*00d0*/  BSSY.RECONVERGENT B0, `(.L_x_1) ;  /* 0x000006c000007945 */ /* 0x000fe20003800200 */
[C---:B--2---:R-:W-:Y:S01]  /*00e0*/  FMUL R0, R5.reuse, 0.63661974668502807617 ;  /* 0x3f22f98305007820 */ /* 0x044fe20000400000 */
[----:B------:R-:W-:-:S05]  /*00f0*/  FSETP.GE.AND P0, PT, |R5|, 105615, PT ;  /* 0x47ce47800500780b */ /* 0x000fca0003f06200 */
[----:B------:R-:W1:Y:S02]  /*0100*/  F2I.NTZ R0, R0 ;  /* 0x0000000000007305 */ /* 0x000e640000203100 */
[----:B-1----:R-:W-:Y:S01]  /*0110*/  I2FP.F32.S32 R10, R0 ;  /* 0x00000000000a7245 */ /* 0x002fe20000201400 */
[----:B------:R-:W-:-:S04]  /*0120*/  IMAD.MOV.U32 R9, RZ, RZ, R0 ;  /* 0x000000ffff097224 */ /* 0x000fc800078e0000 */
[----:B------:R-:W-:-:S04]  /*0130*/  FFMA R7, R10, -1.5707962512969970703, R5 ;  /* 0xbfc90fda0a077823 */ /* 0x000fc80000000005 */
[----:B------:R-:W-:-:S04]  /*0140*/  FFMA R7, R10, -7.5497894158615963534e-08, R7 ;  /* 0xb3a221680a077823 */ /* 0x000fc80000000007 */
[----:B------:R-:W-:Y:S01]  /*0150*/  FFMA R10, R10, -5.3903029534742383927e-15, R7 ;  /* 0xa7c234c50a0a7823 */ /* 0x000fe20000000007 */
[----:B------:R-:W-:-:S03]  /*0160*/  P2R R7, PR, RZ, 0x1 ;  /* 0x00000001ff077803 */ /* 0x000fc60000000000 */
[----:B------:R-:W-:Y:S01]  /*0170*/  IMAD.MOV.U32 R4, RZ, RZ, R10 ;  /* 0x000000ffff047224 */ /* 0x000fe200078e000a */
[----:B0-----:R-:W-:Y:S06]  /*0180*/  @!P0 BRA `(.L_x_2) ;  /* 0x0000000400808947 */ /* 0x001fec0003800000 */
[----:B------:R-:W-:-:S13]  /*0190*/  FSETP.NEU.AND P0, PT, |R5|, +INF , PT ;  /* 0x7f8000000500780b */ /* 0x000fda0003f0d200 */
[----:B------:R-:W-:Y:S01]  /*01a0*/  @!P0 FMUL R4, RZ, R5 ;  /* 0x00000005ff048220 */ /* 0x000fe20000400000 */
[----:B------:R-:W-:Y:S01]  /*01b0*/  @!P0 IMAD.MOV.U32 R0, RZ, RZ, RZ ;  /* 0x000000ffff008224 */ /* 0x000fe200078e00ff */
[----:B------:R-:W-:Y:S06]  /*01c0*/  @!P0 BRA `(.L_x_2) ;  /* 0x0000000400708947 */ /* 0x000fec0003800000 */
[----:B------:R-:W-:Y:S01]  /*01d0*/  IMAD.SHL.U32 R4, R5, 0x100, RZ ;  /* 0x0000010005047824 */ /* 0x000fe200078e00ff */
[----:B------:R-:W0:Y:S01]  /*01e0*/  LDCU.64 UR8, c[0x4][0x40] ;  /* 0x01000800ff0877ac */ /* 0x000e220008000a00 */
[----:B------:R-:W-:Y:S02]  /*01f0*/  IMAD.MOV.U32 R0, RZ, RZ, RZ ;  /* 0x000000ffff007224 */ /* 0x000fe400078e00ff */
[----:B------:R-:W-:Y:S01]  /*0200*/  IMAD.MOV.U32 R11, RZ, RZ, RZ ;  /* 0x000000ffff0b7224 */ /* 0x000fe200078e00ff */
[----:B------:R-:W-:Y:S01]  /*0210*/  LOP3.LUT R4, R4, 0x80000000, RZ, 0xfc, !PT ;  /* 0x8000000004047812 */ /* 0x000fe200078efcff */
[----:B------:R-:W-:Y:S01]  /*0220*/  UMOV UR5, URZ ;  /* 0x000000ff00057c82 */ /* 0x000fe20008000000 */
[----:B------:R-:W-:-:S05]  /*0230*/  UMOV UR4, URZ ;  /* 0x000000ff00047c82 */ /* 0x000fca0008000000 */
.L_x_3:
[----:B0-----:R-:W-:Y:S01]  /*0240*/  MOV R14, UR8 ;  /* 0x00000008000e7c02 */ /* 0x001fe20008000f00 */
[----:B------:R-:W-:-:S05]  /*0250*/  IMAD.U32 R15, RZ, RZ, UR9 ;  /* 0x00000009ff0f7e24 */ /* 0x000fca000f8e00ff */
[----:B------:R-:W2:Y:S01]  /*0260*/  LDG.E.CONSTANT R13, desc[UR6][R14.64] ;  /* 0x000000060e0d7981 */ /* 0x000ea2000c1e9900 */
[----:B------:R-:W-:Y:S01]  /*0270*/  UIADD3 UR4, UPT, UPT, UR4, 0x1, URZ ;  /* 0x0000000104047890 */ /* 0x000fe2000fffe0ff */
[C---:B------:R-:W-:Y:S01]  /*0280*/  ISETP.EQ.AND P0, PT, R11.reuse, RZ, PT ;  /* 0x000000ff0b00720c */ /* 0x040fe20003f02270 */
[----:B------:R-:W-:Y:S01]  /*0290*/  UIADD3 UR8, UP1, UPT, UR8, 0x4, URZ ;  /* 0x0000000408087890 */ /* 0x000fe2000ff3e0ff */
[C---:B------:R-:W-:Y:S01]  /*02a0*/  ISETP.EQ.AND P1, PT, R11.reuse, 0x4, PT ;  /* 0x000000040b00780c */ /* 0x040fe20003f22270 */
[----:B------:R-:W-:Y:S01]  /*02b0*/  UISETP.NE.AND UP0, UPT, UR4, 0x6, UPT ;  /* 0x000000060400788c */ /* 0x000fe2000bf05270 */
[C---:B------:R-:W-:Y:S01]  /*02c0*/  ISETP.EQ.AND P3, PT, R11.reuse, 0xc, PT ;  /* 0x0000000c0b00780c */ /* 0x040fe20003f62270 */
[----:B------:R-:W-:Y:S01]  /*02d0*/  UIADD3.X UR9, UPT, UPT, URZ, UR9, URZ, UP1, !UPT ;  /* 0x00000009ff097290 */ /* 0x000fe20008ffe4ff */
[C---:B------:R-:W-:Y:S02]  /*02e0*/  ISETP.EQ.AND P4, PT, R11.reuse, 0x10, PT ;  /* 0x000000100b00780c */ /* 0x040fe40003f82270 */
[----:B------:R-:W-:Y:S01]  /*02f0*/  ISETP.EQ.AND P5, PT, R11, 0x14, PT ;  /* 0x000000140b00780c */ /* 0x000fe20003fa2270 */
[----:B--2---:R-:W-:-:S03]  /*0300*/  IMAD.WIDE.U32 R12, R13, R4, RZ ;  /* 0x000000040d0c7225 */ /* 0x004fc600078e00ff */
[----:B------:R-:W-:-:S04]  /*0310*/  IADD3 R8, P2, PT, R12, R0, RZ ;  /* 0x000000000c087210 */ /* 0x000fc80007f5e0ff */
[----:B------:R-:W-:Y:S01]  /*0320*/  IADD3.X R0, PT, PT, R13, UR5, RZ, P2, !PT ;  /* 0x000000050d007c10 */ /* 0x000fe200097fe4ff */
[--C-:B------:R-:W-:Y:S01]  /*0330*/  @P0 IMAD.MOV.U32 R7, RZ, RZ, R8.reuse ;  /* 0x000000ffff070224 */ /* 0x100fe200078e0008 */
[C---:B------:R-:W-:Y:S01]  /*0340*/  ISETP.EQ.AND P2, PT, R11.reuse, 0x8, PT ;  /* 0x000000080b00780c */ /* 0x040fe20003f42270 */
[--C-:B------:R-:W-:Y:S01]  /*0350*/  @P1 IMAD.MOV.U32 R17, RZ, RZ, R8.reuse ;  /* 0x000000ffff111224 */ /* 0x100fe200078e0008 */
[----:B------:R-:W-:Y:S01]  /*0360*/  @P4 MOV R20, R8 ;  /* 0x0000000800144202 */ /* 0x000fe20000000f00 */
[--C-:B------:R-:W-:Y:S02]  /*0370*/  @P3 IMAD.MOV.U32 R19, RZ, RZ, R8.reuse ;  /* 0x000000ffff133224 */ /* 0x100fe400078e0008 */
[----:B------:R-:W-:Y:S02]  /*0380*/  @P5 IMAD.MOV.U32 R16, RZ, RZ, R8 ;  /* 0x000000ffff105224 */ /* 0x000fe400078e0008 */
[----:B------:R-:W-:-:S06]  /*0390*/  VIADD R11, R11, 0x4 ;  /* 0x000000040b0b7836 */ /* 0x000fcc0000000000 */
[----:B------:R-:W-:Y:S01]  /*03a0*/  @P2 IMAD.MOV.U32 R18, RZ, RZ, R8 ;  /* 0x000000ffff122224 */ /* 0x000fe200078e0008 */
[----:B------:R-:W-:Y:S06]  /*03b0*/  BRA.U UP0, `(.L_x_3) ;  /* 0xfffffffd00a07547 */ /* 0x000fec000b83ffff */
[----:B------:R-:W-:Y:S01]  /*03c0*/  SHF.R.U32.HI R8, RZ, 0x17, R5 ;  /* 0x00000017ff087819 */ /* 0x000fe20000011605 */
[----:B------:R-:W-:Y:S03]  /*03d0*/  BSSY.RECONVERGENT B1, `(.L_x_4) ;  /* 0x0000029000017945 */ /* 0x000fe60003800200 */
[C---:B------:R-:W-:Y:S02]  /*03e0*/  LOP3.LUT R4, R8.reuse, 0xe0, RZ, 0xc0, !PT ;  /* 0x000000e008047812 */ /* 0x040fe400078ec0ff */
[----:B------:R-:W-:-:S03]  /*03f0*/  LOP3.LUT P6, RZ, R8, 0x1f, RZ, 0xc0, !PT ;  /* 0x0000001f08ff7812 */ /* 0x000fc600078cc0ff */
[----:B------:R-:W-:-:S05]  /*0400*/  VIADD R4, R4, 0xffffff80 ;  /* 0xffffff8004047836 */ /* 0x000fca0000000000 */
[----:B------:R-:W-:-:S05]  /*0410*/  SHF.R.U32.HI R4, RZ, 0x5, R4 ;  /* 0x00000005ff047819 */ /* 0x000fca0000011604 */
[----:B------:R-:W-:-:S05]  /*0420*/  IMAD.U32 R14, R4, -0x4, RZ ;  /* 0xfffffffc040e7824 */ /* 0x000fca00078e00ff */
[C---:B------:R-:W-:Y:S02]  /*0430*/  ISETP.EQ.AND P3, PT, R14.reuse, -0x18, PT ;  /* 0xffffffe80e00780c */ /* 0x040fe40003f62270 */
[C---:B------:R-:W-:Y:S02]  /*0440*/  ISETP.EQ.AND P4, PT, R14.reuse, -0x14, PT ;  /* 0xffffffec0e00780c */ /* 0x040fe40003f82270 */
[C---:B------:R-:W-:Y:S02]  /*0450*/  ISETP.EQ.AND P0, PT, R14.reuse, -0x10, PT ;  /* 0xfffffff00e00780c */ /* 0x040fe40003f02270 */
[C---:B------:R-:W-:Y:S02]  /*0460*/  ISETP.EQ.AND P1, PT, R14.reuse, -0xc, PT ;  /* 0xfffffff40e00780c */ /* 0x040fe40003f22270 */
[C---:B------:R-:W-:Y:S02]  /*0470*/  ISETP.EQ.AND P2, PT, R14.reuse, -0x8, PT ;  /* 0xfffffff80e00780c */ /* 0x040fe40003f42270 */
[----:B------:R-:W-:-:S03]  /*0480*/  ISETP.EQ.AND P5, PT, R14, 0x4, PT ;  /* 0x000000040e00780c */ /* 0x000fc60003fa2270 */
[----:B------:R-:W-:Y:S01]  /*0490*/  @P3 IMAD.MOV.U32 R4, RZ, RZ, R7 ;  /* 0x000000ffff043224 */ /* 0x000fe200078e0007 */
[C---:B------:R-:W-:Y:S01]  /*04a0*/  ISETP.EQ.AND P3, PT, R14.reuse, -0x4, PT ;  /* 0xfffffffc0e00780c */ /* 0x040fe20003f62270 */
[--C-:B------:R-:W-:Y:S01]  /*04b0*/  @P4 IMAD.MOV.U32 R4, RZ, RZ, R17.reuse ;  /* 0x000000ffff044224 */ /* 0x100fe200078e0011 */
[----:B------:R-:W-:Y:S01]  /*04c0*/  @P4 MOV R11, R7 ;  /* 0x00000007000b4202 */ /* 0x000fe20000000f00 */
[----:B------:R-:W-:Y:S01]  /*04d0*/  @P0 IMAD.MOV.U32 R11, RZ, RZ, R17 ;  /* 0x000000ffff0b0224 */ /* 0x000fe200078e0011 */
[----:B------:R-:W-:Y:S01]  /*04e0*/  ISETP.EQ.AND P4, PT, R14, RZ, PT ;  /* 0x000000ff0e00720c */ /* 0x000fe20003f82270 */
[--C-:B------:R-:W-:Y:S02]  /*04f0*/  @P1 IMAD.MOV.U32 R11, RZ, RZ, R18.reuse ;  /* 0x000000ffff0b1224 */ /* 0x100fe400078e0012 */
[----:B------:R-:W-:Y:S01]  /*0500*/  @P2 MOV R11, R19 ;  /* 0x00000013000b2202 */ /* 0x000fe20000000f00 */
[----:B------:R-:W-:Y:S02]  /*0510*/  @P0 IMAD.MOV.U32 R4, RZ, RZ, R18 ;  /* 0x000000ffff040224 */ /* 0x000fe400078e0012 */
[----:B------:R-:W-:-:S02]  /*0520*/  @P1 IMAD.MOV.U32 R4, RZ, RZ, R19 ;  /* 0x000000ffff041224 */ /* 0x000fc400078e0013 */
[--C-:B------:R-:W-:Y:S02]  /*0530*/  @P2 IMAD.MOV.U32 R4, RZ, RZ, R20.reuse ;  /* 0x000000ffff042224 */ /* 0x100fe400078e0014 */
[----:B------:R-:W-:Y:S02]  /*0540*/  @P3 IMAD.MOV.U32 R11, RZ, RZ, R20 ;  /* 0x000000ffff0b3224 */ /* 0x000fe400078e0014 */
[--C-:B------:R-:W-:Y:S02]  /*0550*/  @P3 IMAD.MOV.U32 R4, RZ, RZ, R16.reuse ;  /* 0x000000ffff043224 */ /* 0x100fe400078e0010 */
[----:B------:R-:W-:Y:S01]  /*0560*/  @P4 IMAD.MOV.U32 R11, RZ, RZ, R16 ;  /* 0x000000ffff0b4224 */ /* 0x000fe200078e0010 */
[----:B------:R-:W-:Y:S01]  /*0570*/  @P5 MOV R11, R0 ;  /* 0x00000000000b5202 */ /* 0x000fe20000000f00 */
[----:B------:R-:W-:-:S04]  /*0580*/  @P4 IMAD.MOV.U32 R4, RZ, RZ, R0 ;  /* 0x000000ffff044224 */ /* 0x000fc800078e0000 */
[----:B------:R-:W-:Y:S01]  /*0590*/  IMAD.MOV.U32 R12, RZ, RZ, R11 ;  /* 0x000000ffff0c7224 */ /* 0x000fe200078e000b */
[----:B------:R-:W-:Y:S06]  /*05a0*/  @!P6 BRA `(.L_x_5) ;  /* 0x00000000002ce947 */ /* 0x000fec0003800000 */
[----:B------:R-:W-:Y:S01]  /*05b0*/  @P0 IMAD.MOV.U32 R13, RZ, RZ, R7 ;  /* 0x000000ffff0d0224 */ /* 0x000fe200078e0007 */
[----:B------:R-:W-:Y:S01]  /*05c0*/  ISETP.EQ.AND P0, PT, R14, 0x8, PT ;  /* 0x000000080e00780c */ /* 0x000fe20003f02270 */
[----:B------:R-:W-:Y:S01]  /*05d0*/  @P1 IMAD.MOV.U32 R13, RZ, RZ, R17 ;  /* 0x000000ffff0d1224 */ /* 0x000fe200078e0011 */
[----:B------:R-:W-:Y:S01]  /*05e0*/  LOP3.LUT R11, R8, 0x1f, RZ, 0xc0, !PT ;  /* 0x0000001f080b7812 */ /* 0x000fe200078ec0ff */
[----:B------:R-:W-:Y:S02]  /*05f0*/  @P2 IMAD.MOV.U32 R13, RZ, RZ, R18 ;  /* 0x000000ffff0d2224 */ /* 0x000fe400078e0012 */
[----:B------:R-:W-:Y:S01]  /*0600*/  @P3 IMAD.MOV.U32 R13, RZ, RZ, R19 ;  /* 0x000000ffff0d3224 */ /* 0x000fe200078e0013 */
[----:B------:R-:W-:Y:S01]  /*0610*/  @P4 MOV R13, R20 ;  /* 0x00000014000d4202 */ /* 0x000fe20000000f00 */
[----:B------:R-:W-:Y:S01]  /*0620*/  @P5 IMAD.MOV.U32 R13, RZ, RZ, R16 ;  /* 0x000000ffff0d5224 */ /* 0x000fe200078e0010 */
[----:B------:R-:W-:-:S05]  /*0630*/  SHF.L.W.U32.HI R4, R12, R11, R4 ;  /* 0x0000000b0c047219 */ /* 0x000fca0000010e04 */
[----:B------:R-:W-:-:S05]  /*0640*/  @P0 IMAD.MOV.U32 R13, RZ, RZ, R0 ;  /* 0x000000ffff0d0224 */ /* 0x000fca00078e0000 */
[----:B------:R-:W-:-:S07]  /*0650*/  SHF.L.W.U32.HI R12, R13, R11, R12 ;  /* 0x0000000b0d0c7219 */ /* 0x000fce0000010e0c */
.L_x_5:
[----:B------:R-:W-:Y:S05]  /*0660*/  BSYNC.RECONVERGENT B1 ;  /* 0x0000000000017941 */ /* 0x000fea0003800200 */
.L_x_4:
[C---:B------:R-:W-:Y:S01]  /*0670*/  SHF.L.W.U32.HI R8, R12.reuse, 0x2, R4 ;  /* 0x000000020c087819 */ /* 0x040fe20000010e04 */
[----:B------:R-:W-:Y:S01]  /*0680*/  IMAD.SHL.U32 R12, R12, 0x4, RZ ;  /* 0x000000040c0c7824 */ /* 0x000fe200078e00ff */
[----:B------:R-:W-:Y:S01]  /*0690*/  UMOV UR4, 0x54442d19 ;  /* 0x54442d1900047882 */ /* 0x000fe20000000000 */
[----:B------:R-:W-:Y:S01]  /*06a0*/  UMOV UR5, 0x3bf921fb ;  /* 0x3bf921fb00057882 */ /* 0x000fe20000000000 */
[----:B------:R-:W-:Y:S02]  /*06b0*/  SHF.R.S32.HI R11, RZ, 0x1f, R8 ;  /* 0x0000001fff0b7819 */ /* 0x000fe40000011408 */
[----:B------:R-:W-:Y:S02]  /*06c0*/  ISETP.GE.AND P0, PT, R5, RZ, PT ;  /* 0x000000ff0500720c */ /* 0x000fe40003f06270 */
[C---:B------:R-:W-:Y:S02]  /*06d0*/  LOP3.LUT R12, R11.reuse, R12, RZ, 0x3c, !PT ;  /* 0x0000000c0b0c7212 */ /* 0x040fe400078e3cff */
[----:B------:R-:W-:-:S02]  /*06e0*/  LOP3.LUT R13, R11, R8, RZ, 0x3c, !PT ;  /* 0x000000080b0d7212 */ /* 0x000fc400078e3cff */
[----:B------:R-:W-:Y:S02]  /*06f0*/  SHF.R.U32.HI R0, RZ, 0x1e, R4 ;  /* 0x0000001eff007819 */ /* 0x000fe40000011604 */
[C---:B------:R-:W-:Y:S02]  /*0700*/  LOP3.LUT R4, R8.reuse, R5, RZ, 0x3c, !PT ;  /* 0x0000000508047212 */ /* 0x040fe400078e3cff */
[----:B------:R-:W0:Y:S01]  /*0710*/  I2F.F64.S64 R12, R12 ;  /* 0x0000000c000c7312 */ /* 0x000e220000301c00 */
[----:B------:R-:W-:Y:S02]  /*0720*/  LEA.HI R0, R8, R0, RZ, 0x1 ;  /* 0x0000000008007211 */ /* 0x000fe400078f08ff */
[----:B------:R-:W-:-:S03]  /*0730*/  ISETP.GE.AND P1, PT, R4, RZ, PT ;  /* 0x000000ff0400720c */ /* 0x000fc60003f26270 */
[----:B------:R-:W-:-:S04]  /*0740*/  IMAD.MOV R4, RZ, RZ, -R0 ;  /* 0x000000ffff047224 */ /* 0x000fc800078e0a00 */
[----:B------:R-:W-:Y:S01]  /*0750*/  @!P0 IMAD.MOV.U32 R0, RZ, RZ, R4 ;  /* 0x000000ffff008224 */ /* 0x000fe200078e0004 */
[----:B0-----:R-:W-:-:S10]  /*0760*/  DMUL R14, R12, UR4 ;  /* 0x000000040c0e7c28 */ /* 0x001fd40008000000 */
[----:B------:R-:W0:Y:S02]  /*0770*/  F2F.F32.F64 R14, R14 ;  /* 0x0000000e000e7310 */ /* 0x000e240000301000 */
[----:B0-----:R-:W-:-:S07]  /*0780*/  FSEL R4, -R14, R14, !P1 ;  /* 0x0000000e0e047208 */ /* 0x001fce0004800100 */
.L_x_2:
[----:B------:R-:W-:Y:S05]  /*0790*/  BSYNC.RECONVERGENT B0 ;  /* 0x0000000000007941 */ /* 0x000fea0003800200 */
.L_x_1:
[----:B------:R0:W5:Y:S01]  /*07a0*/  LDG.E R8, desc[UR6][R2.64+0x4] ;  /* 0x0000040602087981 */ /* 0x000162000c1e1900 */
[----:B------:R-:W-:Y:S01]  /*07b0*/  MOV R11, 0x37cbac00 ;  /* 0x37cbac00000b7802 */ /* 0x000fe20000000f00 */
[----:B------:R-:W-:Y:S01]  /*07c0*/  FMUL R12, R4, R4 ;  /* 0x00000004040c7220 */ /* 0x000fe20000400000 */
[----:B------:R-:W-:Y:S01]  /*07d0*/  LOP3.LUT R13, R0, 0x1, RZ, 0xc0, !PT ;  /* 0x00000001000d7812 */ /* 0x000fe200078ec0ff */
[----:B------:R-:W-:Y:S01]  /*07e0*/  IMAD.MOV.U32 R15, RZ, RZ, 0x3c0885e4 ;  /* 0x3c0885e4ff0f7424 */ /* 0x000fe200078e00ff */
[----:B------:R-:W-:Y:S01]  /*07f0*/  FSETP.GE.AND P2, PT, |R5|, 105615, PT ;  /* 0x47ce47800500780b */ /* 0x000fe20003f46200 */
[----:B------:R-:W-:Y:S01]  /*0800*/  FFMA R14, R12, R11, -0.0013887860113754868507 ;  /* 0xbab607ed0c0e7423 */ /* 0x000fe2000000000b */
[----:B------:R-:W-:Y:S01]  /*0810*/  ISETP.NE.U32.AND P0, PT, R13, 0x1, PT ;  /* 0x000000010d00780c */ /* 0x000fe20003f05070 */
[----:B------:R-:W-:Y:S01]  /*0820*/  VIADD R0, R0, 0x1 ;  /* 0x0000000100007836 */ /* 0x000fe20000000000 */
[----:B------:R-:W-:Y:S02]  /*0830*/  BSSY.RECONVERGENT B0, `(.L_x_6) ;  /* 0x000006c000007945 */ /* 0x000fe40003800200 */
[----:B------:R-:W-:Y:S01]  /*0840*/  FSEL R13, R14, -0.00019574658654164522886, P0 ;  /* 0xb94d41530e0d7808 */ /* 0x000fe20000000000 */
[----:B------:R-:W-:Y:S01]  /*0850*/  IMAD.MOV.U32 R14, RZ, RZ, 0x3e2aaaa8 ;  /* 0x3e2aaaa8ff0e7424 */ /* 0x000fe200078e00ff */
[----:B------:R-:W-:-:S02]  /*0860*/  FSEL R15, R15, 0.041666727513074874878, !P0 ;  /* 0x3d2aaabb0f0f7808 */ /* 0x000fc40004000000 */
[----:B------:R-:W-:Y:S02]  /*0870*/  LOP3.LUT P1, RZ, R0, 0x2, RZ, 0xc0, !PT ;  /* 0x0000000200ff7812 */ /* 0x000fe4000782c0ff */
[----:B------:R-:W-:Y:S01]  /*0880*/  FSEL R14, -R14, -0.4999999701976776123, !P0 ;  /* 0xbeffffff0e0e7808 */ /* 0x000fe20004000100 */
[----:B------:R-:W-:Y:S01]  /*0890*/  FFMA R13, R12, R13, R15 ;  /* 0x0000000d0c0d7223 */ /* 0x000fe2000000000f */
[----:B------:R-:W-:-:S03]  /*08a0*/  FSEL R0, R4, 1, !P0 ;  /* 0x3f80000004007808 */ /* 0x000fc60004000000 */
[C---:B------:R-:W-:Y:S02]  /*08b0*/  FFMA R14, R12.reuse, R13, R14 ;  /* 0x0000000d0c0e7223 */ /* 0x040fe4000000000e */
[----:B------:R-:W-:-:S04]  /*08c0*/  FFMA R13, R12, R0, RZ ;  /* 0x000000000c0d7223 */ /* 0x000fc800000000ff */
[----:B------:R-:W-:-:S04]  /*08d0*/  FFMA R13, R13, R14, R0 ;  /* 0x0000000e0d0d7223 */ /* 0x000fc80000000000 */
[----:B------:R-:W-:-:S04]  /*08e0*/  @P1 FADD R13, RZ, -R13 ;  /* 0x8000000dff0d1221 */ /* 0x000fc80000000000 */
[----:B-----5:R-:W-:Y:S01]  /*08f0*/  FADD R4, R6, R13 ;  /* 0x0000000d06047221 */ /* 0x020fe20000000000 */
[----:B0-----:R-:W-:Y:S06]  /*0900*/  @!P2 BRA `(.L_x_7) ;  /* 0x000000040078a947 */ /* 0x001fec0003800000 */
[----:B------:R-:W-:-:S13]  /*0910*/  FSETP.NEU.AND P0, PT, |R5|, +INF , PT ;  /* 0x7f8000000500780b */ /* 0x000fda0003f0d200 */
[----:B------:R-:W-:Y:S01]  /*0920*/  @!P0 FMUL R10, RZ, R5 ;  /* 0x00000005ff0a8220 */ /* 0x000fe20000400000 */
[----:B------:R-:W-:Y:S01]  /*0930*/  @!P0 IMAD.MOV.U32 R9, RZ, RZ, RZ ;  /* 0x000000ffff098224 */ /* 0x000fe200078e00ff */
[----:B------:R-:W-:Y:S06]  /*0940*/  @!P0 BRA `(.L_x_7) ;  /* 0x0000000400688947 */ /* 0x000fec0003800000 */
[----:B------:R-:W-:Y:S02]  /*0950*/  IMAD.SHL.U32 R0, R5, 0x100, RZ ;  /* 0x0000010005007824 */ /* 0x000fe400078e00ff */
[----:B------:R-:W-:Y:S02]  /*0960*/  HFMA2 R9, -RZ, RZ, 0, 0 ;  /* 0x00000000ff097431 */ /* 0x000fe400000001ff */
[----:B------:R-:W-:Y:S01]  /*0970*/  IMAD.MOV.U32 R10, RZ, RZ, RZ ;  /* 0x000000ffff0a7224 */ /* 0x000fe200078e00ff */
[----:B------:R-:W0:Y:S01]  /*0980*/  LDCU.64 UR8, c[0x4][0x40] ;  /* 0x01000800ff0877ac */ /* 0x000e220008000a00 */
[----:B------:R-:W-:Y:S01]  /*0990*/  LOP3.LUT R21, R0, 0x80000000, RZ, 0xfc, !PT ;  /* 0x8000000000157812 */ /* 0x000fe200078efcff */
[----:B------:R-:W-:Y:S01]  /*09a0*/  UMOV UR5, URZ ;  /* 0x000000ff00057c82 */ /* 0x000fe20008000000 */
[----:B------:R-:W-:-:S05]  /*09b0*/  UMOV UR4, URZ ;  /* 0x000000ff00047c82 */ /* 0x000fca0008000000 */
.L_x_8:
[----:B0-----:R-:W-:Y:S02]  /*09c0*/  IMAD.U32 R14, RZ, RZ, UR8 ;  /* 0x00000008ff0e7e24 */ /* 0x001fe4000f8e00ff */
        /* <DEDUP_REMOVED lines=10> */
[----:B------:R-:W-:-:S02]  /*0a70*/  ISETP.EQ.AND P4, PT, R10, 0x10, PT ;  /* 0x000000100a00780c */ /* 0x000fc40003f82270 */
[C---:B------:R-:W-:Y:S01]  /*0a80*/  ISETP.EQ.AND P5, PT, R10.reuse, 0x14, PT ;  /* 0x000000140a00780c */ /* 0x040fe20003fa2270 */
[----:B------:R-:W-:Y:S02]  /*0a90*/  VIADD R10, R10, 0x4 ;  /* 0x000000040a0a7836 */ /* 0x000fe40000000000 */
[----:B--2---:R-:W-:-:S03]  /*0aa0*/  IMAD.WIDE.U32 R12, R12, R21, RZ ;  /* 0x000000150c0c7225 */ /* 0x004fc600078e00ff */
[----:B------:R-:W-:-:S04]  /*0ab0*/  IADD3 R0, P6, PT, R12, R9, RZ ;  /* 0x000000090c007210 */ /* 0x000fc80007fde0ff */
[----:B------:R-:W-:Y:S01]  /*0ac0*/  IADD3.X R9, PT, PT, R13, UR5, RZ, P6, !PT ;  /* 0x000000050d097c10 */ /* 0x000fe2000b7fe4ff */
[--C-:B------:R-:W-:Y:S01]  /*0ad0*/  @P0 IMAD.MOV.U32 R7, RZ, RZ, R0.reuse ;  /* 0x000000ffff070224 */ /* 0x100fe200078e0000 */
[----:B------:R-:W-:Y:S01]  /*0ae0*/  @P2 MOV R18, R0 ;  /* 0x0000000000122202 */ /* 0x000fe20000000f00 */
[--C-:B------:R-:W-:Y:S02]  /*0af0*/  @P1 IMAD.MOV.U32 R17, RZ, RZ, R0.reuse ;  /* 0x000000ffff111224 */ /* 0x100fe400078e0000 */
[--C-:B------:R-:W-:Y:S02]  /*0b00*/  @P3 IMAD.MOV.U32 R19, RZ, RZ, R0.reuse ;  /* 0x000000ffff133224 */ /* 0x100fe400078e0000 */
[--C-:B------:R-:W-:Y:S02]  /*0b10*/  @P4 IMAD.MOV.U32 R20, RZ, RZ, R0.reuse ;  /* 0x000000ffff144224 */ /* 0x100fe400078e0000 */
[----:B------:R-:W-:Y:S01]  /*0b20*/  @P5 IMAD.MOV.U32 R16, RZ, RZ, R0 ;  /* 0x000000ffff105224 */ /* 0x000fe200078e0000 */
[----:B------:R-:W-:Y:S06]  /*0b30*/  BRA.U UP0, `(.L_x_8) ;  /* 0xfffffffd00a07547 */ /* 0x000fec000b83ffff */
[----:B------:R-:W-:Y:S01]  /*0b40*/  SHF.R.U32.HI R12, RZ, 0x17, R5 ;  /* 0x00000017ff0c7819 */ /* 0x000fe20000011605 */
[----:B------:R-:W-:Y:S03]  /*0b50*/  BSSY.RECONVERGENT B1, `(.L_x_9) ;  /* 0x0000027000017945 */ /* 0x000fe60003800200 */
[C---:B------:R-:W-:Y:S02]  /*0b60*/  LOP3.LUT R0, R12.reuse, 0xe0, RZ, 0xc0, !PT ;  /* 0x000000e00c007812 */ /* 0x040fe400078ec0ff */
[----:B------:R-:W-:-:S03]  /*0b70*/  LOP3.LUT P6, RZ, R12, 0x1f, RZ, 0xc0, !PT ;  /* 0x0000001f0cff7812 */ /* 0x000fc600078cc0ff */
[----:B------:R-:W-:-:S05]  /*0b80*/  VIADD R0, R0, 0xffffff80 ;  /* 0xffffff8000007836 */ /* 0x000fca0000000000 */
[----:B------:R-:W-:-:S04]  /*0b90*/  SHF.R.U32.HI R0, RZ, 0x5, R0 ;  /* 0x00000005ff007819 */ /* 0x000fc80000011600 */
[----:B------:R-:W-:-:S04]  /*0ba0*/  LEA R13, -R0, RZ, 0x2 ;  /* 0x000000ff000d7211 */ /* 0x000fc800078e11ff */
[C---:B------:R-:W-:Y:S02]  /*0bb0*/  ISETP.EQ.AND P3, PT, R13.reuse, -0x18, PT ;  /* 0xffffffe80d00780c */ /* 0x040fe40003f62270 */
[C---:B------:R-:W-:Y:S02]  /*0bc0*/  ISETP.EQ.AND P4, PT, R13.reuse, -0x14, PT ;  /* 0xffffffec0d00780c */ /* 0x040fe40003f82270 */
[C---:B------:R-:W-:Y:S02]  /*0bd0*/  ISETP.EQ.AND P2, PT, R13.reuse, -0x10, PT ;  /* 0xfffffff00d00780c */ /* 0x040fe40003f42270 */
[C---:B------:R-:W-:Y:S02]  /*0be0*/  ISETP.EQ.AND P1, PT, R13.reuse, -0xc, PT ;  /* 0xfffffff40d00780c */ /* 0x040fe40003f22270 */
[C---:B------:R-:W-:Y:S02]  /*0bf0*/  ISETP.EQ.AND P0, PT, R13.reuse, -0x8, PT ;  /* 0xfffffff80d00780c */ /* 0x040fe40003f02270 */
[----:B------:R-:W-:-:S03]  /*0c00*/  ISETP.EQ.AND P5, PT, R13, RZ, PT ;  /* 0x000000ff0d00720c */ /* 0x000fc60003fa2270 */
[--C-:B------:R-:W-:Y:S01]  /*0c10*/  @P3 IMAD.MOV.U32 R0, RZ, RZ, R7.reuse ;  /* 0x000000ffff003224 */ /* 0x100fe200078e0007 */
[C---:B------:R-:W-:Y:S01]  /*0c20*/  ISETP.EQ.AND P3, PT, R13.reuse, -0x4, PT ;  /* 0xfffffffc0d00780c */ /* 0x040fe20003f62270 */
[----:B------:R-:W-:Y:S02]  /*0c30*/  @P4 IMAD.MOV.U32 R10, RZ, RZ, R7 ;  /* 0x000000ffff0a4224 */ /* 0x000fe400078e0007 */
[--C-:B------:R-:W-:Y:S01]  /*0c40*/  @P4 IMAD.MOV.U32 R0, RZ, RZ, R17.reuse ;  /* 0x000000ffff004224 */ /* 0x100fe200078e0011 */
[----:B------:R-:W-:Y:S01]  /*0c50*/  ISETP.EQ.AND P4, PT, R13, 0x4, PT ;  /* 0x000000040d00780c */ /* 0x000fe20003f82270 */
[----:B------:R-:W-:Y:S01]  /*0c60*/  @P2 IMAD.MOV.U32 R10, RZ, RZ, R17 ;  /* 0x000000ffff0a2224 */ /* 0x000fe200078e0011 */
[----:B------:R-:W-:Y:S01]  /*0c70*/  @P1 MOV R10, R18 ;  /* 0x00000012000a1202 */ /* 0x000fe20000000f00 */
[----:B------:R-:W-:Y:S02]  /*0c80*/  @P2 IMAD.MOV.U32 R0, RZ, RZ, R18 ;  /* 0x000000ffff002224 */ /* 0x000fe400078e0012 */
[----:B------:R-:W-:-:S02]  /*0c90*/  @P1 IMAD.MOV.U32 R0, RZ, RZ, R19 ;  /* 0x000000ffff001224 */ /* 0x000fc400078e0013 */
[----:B------:R-:W-:Y:S02]  /*0ca0*/  @P0 IMAD.MOV.U32 R10, RZ, RZ, R19 ;  /* 0x000000ffff0a0224 */ /* 0x000fe400078e0013 */
[--C-:B------:R-:W-:Y:S02]  /*0cb0*/  @P0 IMAD.MOV.U32 R0, RZ, RZ, R20.reuse ;  /* 0x000000ffff000224 */ /* 0x100fe400078e0014 */
[----:B------:R-:W-:Y:S01]  /*0cc0*/  @P3 IMAD.MOV.U32 R10, RZ, RZ, R20 ;  /* 0x000000ffff0a3224 */ /* 0x000fe200078e0014 */
[----:B------:R-:W-:Y:S01]  /*0cd0*/  @P5 MOV R10, R16 ;  /* 0x00000010000a5202 */ /* 0x000fe20000000f00 */
[----:B------:R-:W-:Y:S02]  /*0ce0*/  @P3 IMAD.MOV.U32 R0, RZ, RZ, R16 ;  /* 0x000000ffff003224 */ /* 0x000fe400078e0010 */
[--C-:B------:R-:W-:Y:S02]  /*0cf0*/  @P5 IMAD.MOV.U32 R0, RZ, RZ, R9.reuse ;  /* 0x000000ffff005224 */ /* 0x100fe400078e0009 */
[----:B------:R-:W-:Y:S01]  /*0d00*/  @P4 IMAD.MOV.U32 R10, RZ, RZ, R9 ;  /* 0x000000ffff0a4224 */ /* 0x000fe200078e0009 */
[----:B------:R-:W-:Y:S06]  /*0d10*/  @!P6 BRA `(.L_x_10) ;  /* 0x000000000028e947 */ /* 0x000fec0003800000 */
[----:B------:R-:W-:Y:S02]  /*0d20*/  @P1 IMAD.MOV.U32 R7, RZ, RZ, R17 ;  /* 0x000000ffff071224 */ /* 0x000fe400078e0011 */
[----:B------:R-:W-:Y:S01]  /*0d30*/  @P0 IMAD.MOV.U32 R7, RZ, RZ, R18 ;  /* 0x000000ffff070224 */ /* 0x000fe200078e0012 */
[----:B------:R-:W-:Y:S01]  /*0d40*/  ISETP.EQ.AND P0, PT, R13, 0x8, PT ;  /* 0x000000080d00780c */ /* 0x000fe20003f02270 */
[----:B------:R-:W-:Y:S01]  /*0d50*/  @P3 IMAD.MOV.U32 R7, RZ, RZ, R19 ;  /* 0x000000ffff073224 */ /* 0x000fe200078e0013 */
[----:B------:R-:W-:Y:S01]  /*0d60*/  @P5 MOV R7, R20 ;  /* 0x0000001400075202 */ /* 0x000fe20000000f00 */
[----:B------:R-:W-:Y:S01]  /*0d70*/  @P4 IMAD.MOV.U32 R7, RZ, RZ, R16 ;  /* 0x000000ffff074224 */ /* 0x000fe200078e0010 */
[----:B------:R-:W-:-:S04]  /*0d80*/  LOP3.LUT R13, R12, 0x1f, RZ, 0xc0, !PT ;  /* 0x0000001f0c0d7812 */ /* 0x000fc800078ec0ff */
[----:B------:R-:W-:-:S05]  /*0d90*/  SHF.L.W.U32.HI R0, R10, R13, R0 ;  /* 0x0000000d0a007219 */ /* 0x000fca0000010e00 */
[----:B------:R-:W-:-:S05]  /*0da0*/  @P0 IMAD.MOV.U32 R7, RZ, RZ, R9 ;  /* 0x000000ffff070224 */ /* 0x000fca00078e0009 */
[----:B------:R-:W-:-:S07]  /*0db0*/  SHF.L.W.U32.HI R10, R7, R13, R10 ;  /* 0x0000000d070a7219 */ /* 0x000fce0000010e0a */
.L_x_10:
[----:B------:R-:W-:Y:S05]  /*0dc0*/  BSYNC.RECONVERGENT B1 ;  /* 0x0000000000017941 */ /* 0x000fea0003800200 */
.L_x_9:
        /* <DEDUP_REMOVED lines=9> */
[----:B------:R-:W0:Y:S01]  /*0e60*/  I2F.F64.S64 R12, R14 ;  /* 0x0000000e000c7312 */ /* 0x000e220000301c00 */
[C---:B------:R-:W-:Y:S02]  /*0e70*/  LOP3.LUT R5, R9.reuse, R5, RZ, 0x3c, !PT ;  /* 0x0000000509057212 */ /* 0x040fe400078e3cff */
[----:B------:R-:W-:Y:S02]  /*0e80*/  LEA.HI R9, R9, R0, RZ, 0x1 ;  /* 0x0000000009097211 */ /* 0x000fe400078f08ff */
[----:B------:R-:W-:-:S03]  /*0e90*/  ISETP.GE.AND P0, PT, R5, RZ, PT ;  /* 0x000000ff0500720c */ /* 0x000fc60003f06270 */
[----:B------:R-:W-:-:S04]  /*0ea0*/  IMAD.MOV R0, RZ, RZ, -R9 ;  /* 0x000000ffff007224 */ /* 0x000fc800078e0a09 */
[----:B------:R-:W-:Y:S01]  /*0eb0*/  @!P1 IMAD.MOV.U32 R9, RZ, RZ, R0 ;  /* 0x000000ffff099224 */ /* 0x000fe200078e0000 */
[----:B0-----:R-:W-:-:S10]  /*0ec0*/  DMUL R12, R12, UR4 ;  /* 0x000000040c0c7c28 */ /* 0x001fd40008000000 */
[----:B------:R-:W0:Y:S02]  /*0ed0*/  F2F.F32.F64 R12, R12 ;  /* 0x0000000c000c7310 */ /* 0x000e240000301000 */
[----:B0-----:R-:W-:-:S07]  /*0ee0*/  FSEL R10, -R12, R12, !P0 ;  /* 0x0000000c0c0a7208 */ /* 0x001fce0004000100 */
.L_x_7:
[----:B------:R-:W-:Y:S05]  /*0ef0*/  BSYNC.RECONVERGENT B0 ;  /* 0x0000000000007941 */ /* 0x000fea0003800200 */
.L_x_6:
[----:B------:R-:W-:Y:S01]  /*0f00*/  FMUL R5, R10, R10 ;  /* 0x0000000a0a057220 */ /* 0x000fe20000400000 */
[----:B------:R-:W-:Y:S01]  /*0f10*/  LOP3.LUT R0, R9, 0x1, RZ, 0xc0, !PT ;  /* 0x0000000109007812 */ /* 0x000fe200078ec0ff */
[----:B------:R-:W-:Y:S01]  /*0f20*/  IMAD.MOV.U32 R7, RZ, RZ, 0x3effffff ;  /* 0x3effffffff077424 */ /* 0x000fe200078e00ff */
[----:B------:R-:W-:Y:S01]  /*0f30*/  MOV R14, 0x3d2aaabb ;  /* 0x3d2aaabb000e7802 */ /* 0x000fe20000000f00 */
[----:B------:R-:W-:Y:S01]  /*0f40*/  FFMA R11, R5, R11, -0.0013887860113754868507 ;  /* 0xbab607ed050b7423 */ /* 0x000fe2000000000b */
[----:B------:R-:W-:Y:S01]  /*0f50*/  ISETP.NE.U32.AND P0, PT, R0, 0x1, PT ;  /* 0x000000010000780c */ /* 0x000fe20003f05070 */
[----:B------:R-:W0:Y:S01]  /*0f60*/  LDCU UR4, c[0x0][0x3a0] ;  /* 0x00007400ff0477ac */ /* 0x000e220008000800 */
[----:B------:R-:W-:Y:S01]  /*0f70*/  LOP3.LUT P1, RZ, R9, 0x2, RZ, 0xc0, !PT ;  /* 0x0000000209ff7812 */ /* 0x000fe2000782c0ff */
[----:B------:R-:W-:Y:S01]  /*0f80*/  IMAD.MOV.U32 R15, RZ, RZ, 0x1 ;  /* 0x00000001ff0f7424 */ /* 0x000fe200078e00ff */
[----:B------:R-:W-:Y:S02]  /*0f90*/  FSEL R12, R11, -0.00019574658654164522886, !P0 ;  /* 0xb94d41530b0c7808 */ /* 0x000fe40004000000 */
[----:B------:R-:W-:-:S02]  /*0fa0*/  FSEL R14, R14, 0.0083327032625675201416, !P0 ;  /* 0x3c0885e40e0e7808 */ /* 0x000fc40004000000 */
[----:B------:R-:W-:Y:S02]  /*0fb0*/  FSEL R0, R10, 1, P0 ;  /* 0x3f8000000a007808 */ /* 0x000fe40000000000 */
[----:B------:R-:W-:Y:S01]  /*0fc0*/  FSEL R9, -R7, -0.16666662693023681641, !P0 ;  /* 0xbe2aaaa807097808 */ /* 0x000fe20004000100 */
[C---:B------:R-:W-:Y:S01]  /*0fd0*/  FFMA R12, R5.reuse, R12, R14 ;  /* 0x0000000c050c7223 */ /* 0x040fe2000000000e */
[----:B------:R-:W1:Y:S01]  /*0fe0*/  LDC.64 R10, c[0x0][0x398] ;  /* 0x0000e600ff0a7b82 */ /* 0x000e620000000a00 */
[C---:B------:R-:W-:Y:S02]  /*0ff0*/  FFMA R7, R5.reuse, R0, RZ ;  /* 0x0000000005077223 */ /* 0x040fe400000000ff */
[----:B------:R-:W-:-:S04]  /*1000*/  FFMA R9, R5, R12, R9 ;  /* 0x0000000c05097223 */ /* 0x000fc80000000009 */
[----:B------:R-:W-:Y:S01]  /*1010*/  FFMA R5, R7, R9, R0 ;  /* 0x0000000907057223 */ /* 0x000fe20000000000 */
[----:B------:R-:W-:-:S03]  /*1020*/  IMAD.MOV.U32 R9, RZ, RZ, 0x3f000000 ;  /* 0x3f000000ff097424 */ /* 0x000fc600078e00ff */
[----:B------:R-:W-:Y:S02]  /*1030*/  @P1 FADD R5, RZ, -R5 ;  /* 0x80000005ff051221 */ /* 0x000fe40000000000 */
[----:B------:R-:W-:Y:S02]  /*1040*/  LOP3.LUT R7, R9, 0x80000000, R4, 0xb8, !PT ;  /* 0x8000000009077812 */ /* 0x000fe400078eb804 */
[----:B------:R-:W-:-:S03]  /*1050*/  FADD R5, R8, R5 ;  /* 0x0000000508057221 */ /* 0x000fc60000000000 */
[----:B------:R-:W-:Y:S02]  /*1060*/  FADD.RZ R7, R4, R7 ;  /* 0x0000000704077221 */ /* 0x000fe4000000c000 */
[----:B------:R-:W-:-:S04]  /*1070*/  LOP3.LUT R0, R9, 0x80000000, R5, 0xb8, !PT ;  /* 0x8000000009007812 */ /* 0x000fc800078eb805 */
[----:B------:R-:W-:Y:S01]  /*1080*/  F2I.TRUNC.NTZ R7, R7 ;  /* 0x0000000700077305 */ /* 0x000fe2000020f100 */
[----:B------:R-:W-:-:S07]  /*1090*/  FADD.RZ R0, R5, R0 ;  /* 0x0000000005007221 */ /* 0x000fce000000c000 */
[----:B------:R-:W0:Y:S02]  /*10a0*/  F2I.TRUNC.NTZ R0, R0 ;  /* 0x0000000000007305 */ /* 0x000e24000020f100 */
[----:B0-----:R-:W-:-:S04]  /*10b0*/  IMAD R13, R0, UR4, R7 ;  /* 0x00000004000d7c24 */ /* 0x001fc8000f8e0207 */
[----:B-1----:R-:W-:-:S06]  /*10c0*/  IMAD.WIDE R12, R13, 0x4, R10 ;  /* 0x000000040d0c7825 */ /* 0x002fcc00078e020a */
[----:B------:R-:W2:Y:S02]  /*10d0*/  ATOMG.E.ADD.STRONG.GPU PT, R12, desc[UR6][R12.64], R15 ;  /* 0x8000000f0c0c79a8 */ /* 0x000ea400081ef106 */
[----:B--2---:R-:W-:-:S13]  /*10e0*/  ISETP.NE.AND P0, PT, R12, RZ, PT ;  /* 0x000000ff0c00720c */ /* 0x004fda0003f05270 */
[----:B------:R-:W-:Y:S05]  /*10f0*/  @P0 BRA `(.L_x_11) ;  /* 0x0000000000580947 */ /* 0x000fea0003800000 */
[C---:B------:R-:W-:Y:S01]  /*1100*/  LOP3.LUT R7, R9.reuse, 0x80000000, R8, 0xb8, !PT ;  /* 0x8000000009077812 */ /* 0x040fe200078eb808 */
[----:B------:R-:W0:Y:S01]  /*1110*/  LDCU UR5, c[0x0][0x3a4] ;  /* 0x00007480ff0577ac */ /* 0x000e220008000800 */
[----:B------:R-:W-:-:S03]  /*1120*/  LOP3.LUT R9, R9, 0x80000000, R6, 0xb8, !PT ;  /* 0x8000000009097812 */ /* 0x000fc600078eb806 */
[----:B------:R-:W-:Y:S02]  /*1130*/  FADD.RZ R7, R8, R7 ;  /* 0x0000000708077221 */ /* 0x000fe4000000c000 */
[----:B------:R-:W-:-:S04]  /*1140*/  FADD.RZ R9, R6, R9 ;  /* 0x0000000906097221 */ /* 0x000fc8000000c000 */
[----:B------:R-:W1:Y:S08]  /*1150*/  F2I.TRUNC.NTZ R7, R7 ;  /* 0x0000000700077305 */ /* 0x000e70000020f100 */
[----:B------:R-:W2:Y:S01]  /*1160*/  F2I.TRUNC.NTZ R0, R9 ;  /* 0x0000000900007305 */ /* 0x000ea2000020f100 */
[----:B-1----:R-:W-:-:S04]  /*1170*/  ISETP.GT.AND P0, PT, R7, -0x1, PT ;  /* 0xffffffff0700780c */ /* 0x002fc80003f04270 */
[C---:B0-----:R-:W-:Y:S02]  /*1180*/  ISETP.LT.AND P0, PT, R7.reuse, UR5, P0 ;  /* 0x0000000507007c0c */ /* 0x041fe40008701270 */
[----:B--2---:R-:W-:Y:S01]  /*1190*/  ISETP.GT.AND P1, PT, R0, -0x1, PT ;  /* 0xffffffff0000780c */ /* 0x004fe20003f24270 */
[----:B------:R-:W-:-:S03]  /*11a0*/  IMAD R13, R7, UR4, R0 ;  /* 0x00000004070d7c24 */ /* 0x000fc6000f8e0200 */
[----:B------:R-:W-:Y:S01]  /*11b0*/  ISETP.LT.AND P1, PT, R0, UR4, P1 ;  /* 0x0000000400007c0c */ /* 0x000fe20008f21270 */
[----:B------:R-:W-:-:S03]  /*11c0*/  IMAD.WIDE R10, R13, 0x4, R10 ;  /* 0x000000040d0a7825 */ /* 0x000fc600078e020a */
[----:B------:R-:W-:Y:S02]  /*11d0*/  PLOP3.LUT P0, PT, P1, P0, PT, 0x80, 0x8 ;  /* 0x000000000008781c */ /* 0x000fe40000f01070 */
[----:B------:R0:W5:Y:S04]  /*11e0*/  ATOMG.E.EXCH.STRONG.GPU PT, RZ, desc[UR6][R10.64], RZ ;  /* 0x800000ff0aff79a8 */ /* 0x000168000c1ef106 */
[----:B------:R0:W-:Y:S07]  /*11f0*/  STG.E.64 desc[UR6][R2.64], R4 ;  /* 0x0000000402007986 */ /* 0x0001ee000c101b06 */
[----:B------:R-:W-:Y:S05]  /*1200*/  @!P0 EXIT ;  /* 0x000000000000894d */ /* 0x000fea0003800000 */
[----:B0-----:R-:W0:Y:S01]  /*1210*/  LDC.64 R2, c[0x0][0x390] ;  /* 0x0000e400ff027b82 */ /* 0x001e220000000a00 */
[----:B------:R-:W-:Y:S02]  /*1220*/  IMAD.MOV.U32 R5, RZ, RZ, 0x41a00000 ;  /* 0x41a00000ff057424 */ /* 0x000fe400078e00ff */
[----:B0-----:R-:W-:-:S05]  /*1230*/  IMAD.WIDE R2, R13, 0x4, R2 ;  /* 0x000000040d027825 */ /* 0x001fca00078e0202 */
[----:B------:R-:W-:Y:S01]  /*1240*/  REDG.E.ADD.F32.FTZ.RN.STRONG.GPU desc[UR6][R2.64], R5 ;  /* 0x00000005020079a6 */ /* 0x000fe2000c12f306 */
[----:B------:R-:W-:Y:S05]  /*1250*/  EXIT ;  /* 0x000000000000794d */ /* 0x000fea0003800000 */
.L_x_11:
[----:B------:R-:W2:Y:S04]  /*1260*/  LDG.E.64 R8, desc[UR6][R2.64+0x10] ;  /* 0x0000100602087981 */ /* 0x000ea8000c1e1b00 */
[----:B------:R-:W3:Y:S04]  /*1270*/  LDG.E.64 R6, desc[UR6][R2.64+0x20] ;  /* 0x0000200602067981 */ /* 0x000ee8000c1e1b00 */
[----:B------:R-:W4:Y:S04]  /*1280*/  LDG.E R18, desc[UR6][R2.64+0x8] ;  /* 0x0000080602127981 */ /* 0x000f28000c1e1900 */
[----:B------:R-:W5:Y:S01]  /*1290*/  LDG.E.64 R4, desc[UR6][R2.64+0x18] ;  /* 0x0000180602047981 */ /* 0x000f62000c1e1b00 */
[----:B------:R-:W-:Y:S01]  /*12a0*/  IMAD.MOV.U32 R16, RZ, RZ, 0x54442d18 ;  /* 0x54442d18ff107424 */ /* 0x000fe200078e00ff */
[----:B------:R-:W-:Y:S01]  /*12b0*/  UMOV UR8, 0x54442d18 ;  /* 0x54442d1800087882 */ /* 0x000fe20000000000 */
[----:B------:R-:W-:Y:S01]  /*12c0*/  IMAD.MOV.U32 R17, RZ, RZ, 0x3fe921fb ;  /* 0x3fe921fbff117424 */ /* 0x000fe200078e00ff */
[----:B------:R-:W-:Y:S01]  /*12d0*/  UMOV UR9, 0x3ff921fb ;  /* 0x3ff921fb00097882 */ /* 0x000fe20000000000 */
[----:B--2---:R-:W-:Y:S01]  /*12e0*/  SHF.R.U32.HI R0, RZ, 0x2, R9 ;  /* 0x00000002ff007819 */ /* 0x004fe20000011609 */
[----:B------:R-:W-:-:S03]  /*12f0*/  VIADD R8, R8, 0x587c5 ;  /* 0x000587c508087836 */ /* 0x000fc60000000000 */
[----:B------:R-:W-:Y:S01]  /*1300*/  LOP3.LUT R0, R0, R9, RZ, 0x3c, !PT ;  /* 0x0000000900007212 */ /* 0x000fe200078e3cff */
[----:B---3--:R-:W-:Y:S01]  /*1310*/  IMAD.SHL.U32 R9, R7, 0x10, RZ ;  /* 0x0000001007097824 */ /* 0x008fe200078e00ff */
[----:B------:R-:W-:Y:S02]  /*1320*/  MOV R21, R6 ;  /* 0x0000000600157202 */ /* 0x000fe40000000f00 */
[C---:B------:R-:W-:Y:S01]  /*1330*/  SHF.L.U32 R10, R0.reuse, 0x1, RZ ;  /* 0x00000001000a7819 */ /* 0x040fe200000006ff */
[----:B----4-:R-:W-:Y:S03]  /*1340*/  F2F.F64.F32 R14, R18 ;  /* 0x00000012000e7310 */ /* 0x010fe60000201800 */
[----:B------:R-:W-:Y:S01]  /*1350*/  LOP3.LUT R10, R0, R10, R9, 0x96, !PT ;  /* 0x0000000a000a7212 */ /* 0x000fe200078e9609 */
[----:B------:R-:W-:Y:S02]  /*1360*/  IMAD.MOV.U32 R9, RZ, RZ, 0x2f800000 ;  /* 0x2f800000ff097424 */ /* 0x000fe400078e00ff */
[----:B-----5:R-:W-:Y:S01]  /*1370*/  IMAD.MOV.U32 R20, RZ, RZ, R5 ;  /* 0x000000ffff147224 */ /* 0x020fe200078e0005 */
[----:B------:R-:W-:Y:S01]  /*1380*/  LOP3.LUT R11, R10, R7, RZ, 0x3c, !PT ;  /* 0x000000070a0b7212 */ /* 0x000fe200078e3cff */
[----:B------:R-:W-:-:S03]  /*1390*/  IMAD.MOV.U32 R10, RZ, RZ, R7 ;  /* 0x000000ffff0a7224 */ /* 0x000fc600078e0007 */
[----:B------:R0:W-:Y:S01]  /*13a0*/  STG.E.64 desc[UR6][R2.64+0x18], R20 ;  /* 0x0000181402007986 */ /* 0x0001e2000c101b06 */
[----:B------:R-:W-:-:S03]  /*13b0*/  IMAD.IADD R0, R11, 0x1, R8 ;  /* 0x000000010b007824 */ /* 0x000fc600078e0208 */
[----:B------:R0:W-:Y:S02]  /*13c0*/  STG.E.64 desc[UR6][R2.64+0x20], R10 ;  /* 0x0000200a02007986 */ /* 0x0001e4000c101b06 */
[----:B------:R-:W-:-:S05]  /*13d0*/  I2FP.F32.U32 R0, R0 ;  /* 0x0000000000007245 */ /* 0x000fca0000201000 */
[----:B------:R-:W-:Y:S01]  /*13e0*/  FFMA R0, R0, R9, 1.1641532182693481445e-10 ;  /* 0x2f00000000007423 */ /* 0x000fe20000000009 */
[----:B------:R-:W-:-:S03]  /*13f0*/  IMAD.MOV.U32 R9, RZ, RZ, R4 ;  /* 0x000000ffff097224 */ /* 0x000fc600078e0004 */
[----:B------:R-:W1:Y:S02]  /*1400*/  F2F.F64.F32 R12, R0 ;  /* 0x00000000000c7310 */ /* 0x000e640000201800 */
[----:B------:R0:W-:Y:S01]  /*1410*/  STG.E.64 desc[UR6][R2.64+0x10], R8 ;  /* 0x0000100802007986 */ /* 0x0001e2000c101b06 */
[----:B-1----:R-:W-:Y:S01]  /*1420*/  DFMA R12, R12, UR8, -R16 ;  /* 0x000000080c0c7c2b */ /* 0x002fe20008000810 */
[----:B------:R-:W-:-:S07]  /*1430*/  UMOV UR9, 0x401921fb ;  /* 0x401921fb00097882 */ /* 0x000fce0000000000 */
[----:B------:R-:W-:-:S06]  /*1440*/  DADD R12, R12, R14 ;  /* 0x000000000c0c7229 */ /* 0x000fcc000000000e */
[----:B------:R-:W1:Y:S08]  /*1450*/  F2F.F32.F64 R19, R12 ;  /* 0x0000000c00137310 */ /* 0x000e700000301000 */
[----:B-1----:R-:W1:Y:S01]  /*1460*/  F2F.F64.F32 R14, R19 ;  /* 0x00000013000e7310 */ /* 0x002e620000201800 */
[----:B------:R-:W-:Y:S01]  /*1470*/  FSETP.GEU.AND P0, PT, R19, RZ, PT ;  /* 0x000000ff1300720b */ /* 0x000fe20003f0e000 */
[----:B-1----:R-:W-:-:S12]  /*1480*/  DADD R14, R14, UR8 ;  /* 0x000000080e0e7e29 */ /* 0x002fd80008000000 */
[----:B------:R-:W1:Y:S08]  /*1490*/  @!P0 F2F.F32.F64 R19, R14 ;  /* 0x0000000e00138310 */ /* 0x000e700000301000 */
[----:B-1----:R-:W1:Y:S01]  /*14a0*/  F2F.F64.F32 R16, R19 ;  /* 0x0000001300107310 */ /* 0x002e620000201800 */
[----:B------:R0:W-:Y:S01]  /*14b0*/  STG.E desc[UR6][R2.64+0x8], R19 ;  /* 0x0000081302007986 */ /* 0x0001e2000c101906 */
[----:B-1----:R-:W-:-:S14]  /*14c0*/  DSETP.GT.AND P0, PT, R16, UR8, PT ;  /* 0x0000000810007e2a */ /* 0x002fdc000bf04000 */
[----:B0-----:R-:W-:Y:S05]  /*14d0*/  @!P0 EXIT ;  /* 0x000000000000894d */ /* 0x001fea0003800000 */
[----:B------:R-:W-:Y:S01]  /*14e0*/  UMOV UR8, 0x54442d18 ;  /* 0x54442d1800087882 */ /* 0x000fe20000000000 */
[----:B------:R-:W-:Y:S02]  /*14f0*/  UMOV UR9, 0x401921fb ;  /* 0x401921fb00097882 */ /* 0x000fe40000000000 */
[----:B------:R-:W-:-:S10]  /*1500*/  DADD R16, R16, -UR8 ;  /* 0x8000000810107e29 */ /* 0x000fd40008000000 */
[----:B------:R-:W0:Y:S02]  /*1510*/  F2F.F32.F64 R17, R16 ;  /* 0x0000001000117310 */ /* 0x000e240000301000 */
[----:B0-----:R-:W-:Y:S01]  /*1520*/  STG.E desc[UR6][R2.64+0x8], R17 ;  /* 0x0000081102007986 */ /* 0x001fe2000c101906 */
[----:B------:R-:W-:Y:S05]  /*1530*/  EXIT ;  /* 0x000000000000794d */ /* 0x000fea0003800000 */
.L_x_12:
        /* <DEDUP_REMOVED lines=12> */
.L_x_62:


//--------------------- .text._Z19sensor_stage_kernelP13SlimeParticleiPfiiff --------------------------
	.section	.text._Z19sensor_stage_kernelP13SlimeParticleiPfiiff,"ax",@progbits
	.align	128
        .global         _Z19sensor_stage_kernelP13SlimeParticleiPfiiff
        .type           _Z19sensor_stage_kernelP13SlimeParticleiPfiiff,@function
        .size           _Z19sensor_stage_kernelP13SlimeParticleiPfiiff,(.L_x_63 - _Z19sensor_stage_kernelP13SlimeParticleiPfiiff)
        .other          _Z19sensor_stage_kernelP13SlimeParticleiPfiiff,@"STO_CUDA_ENTRY STV_DEFAULT"
_Z19sensor_stage_kernelP13SlimeParticleiPfiiff:
.text._Z19sensor_stage_kernelP13SlimeParticleiPfiiff:
        /* <DEDUP_REMOVED lines=13> */
[----:B------:R-:W-:Y:S01]  /*00d0*/  UMOV UR10, 0x54442d18 ;  /* 0x54442d18000a7882 */ /* 0x000fe20000000000 */
[----:B------:R-:W-:Y:S01]  /*00e0*/  UMOV UR11, 0x401921fb ;  /* 0x401921fb000b7882 */ /* 0x000fe20000000000 */
[----:B------:R-:W-:Y:S01]  /*00f0*/  UMOV UR12, 0x54442d18 ;  /* 0x54442d18000c7882 */ /* 0x000fe20000000000 */
[----:B------:R-:W-:Y:S01]  /*0100*/  UMOV UR13, 0x401921fb ;  /* 0x401921fb000d7882 */ /* 0x000fe20000000000 */
[----:B------:R-:W-:Y:S01]  /*0110*/  BSSY.RECONVERGENT B0, `(.L_x_13) ;  /* 0x0000074000007945 */ /* 0x000fe20003800200 */
[----:B--2---:R-:W-:Y:S01]  /*0120*/  FADD R9, RZ, R20 ;  /* 0x00000014ff097221 */ /* 0x004fe20000000000 */
[----:B------:R-:W-:-:S03]  /*0130*/  FSETP.GEU.AND P0, PT, R20, RZ, PT ;  /* 0x000000ff1400720b */ /* 0x000fc60003f0e000 */
[----:B------:R-:W1:Y:S02]  /*0140*/  F2F.F64.F32 R2, R9 ;  /* 0x0000000900027310 */ /* 0x000e640000201800 */
[----:B-1----:R-:W-:-:S08]  /*0150*/  DADD R2, R2, UR10 ;  /* 0x0000000a02027e29 */ /* 0x002fd00008000000 */
[----:B------:R-:W1:Y:S08]  /*0160*/  @!P0 F2F.F32.F64 R9, R2 ;  /* 0x0000000200098310 */ /* 0x000e700000301000 */
[----:B-1----:R-:W1:Y:S02]  /*0170*/  F2F.F64.F32 R4, R9 ;  /* 0x0000000900047310 */ /* 0x002e640000201800 */
[----:B-1----:R-:W-:-:S02]  /*0180*/  DSETP.GT.AND P0, PT, R4, UR10, PT ;  /* 0x0000000a04007e2a */ /* 0x002fc4000bf04000 */
[----:B------:R-:W-:-:S12]  /*0190*/  DADD R4, R4, -UR12 ;  /* 0x8000000c04047e29 */ /* 0x000fd80008000000 */
[----:B------:R-:W1:Y:S02]  /*01a0*/  @P0 F2F.F32.F64 R9, R4 ;  /* 0x0000000400090310 */ /* 0x000e640000301000 */
[C---:B-1----:R-:W-:Y:S01]  /*01b0*/  FMUL R0, R9.reuse, 0.63661974668502807617 ;  /* 0x3f22f98309007820 */ /* 0x042fe20000400000 */
[----:B------:R-:W-:-:S05]  /*01c0*/  FSETP.GE.AND P1, PT, |R9|, 105615, PT ;  /* 0x47ce47800900780b */ /* 0x000fca0003f26200 */
[----:B------:R-:W1:Y:S01]  /*01d0*/  F2I.NTZ R11, R0 ;  /* 0x00000000000b7305 */ /* 0x000e620000203100 */
[----:B------:R-:W-:Y:S02]  /*01e0*/  P2R R15, PR, RZ, 0x2 ;  /* 0x00000002ff0f7803 */ /* 0x000fe40000000000 */
[----:B-1----:R-:W-:Y:S01]  /*01f0*/  I2FP.F32.S32 R10, R11 ;  /* 0x0000000b000a7245 */ /* 0x002fe20000201400 */
[----:B------:R-:W-:-:S04]  /*0200*/  IMAD.MOV.U32 R14, RZ, RZ, R11 ;  /* 0x000000ffff0e7224 */ /* 0x000fc800078e000b */
[----:B------:R-:W-:-:S04]  /*0210*/  FFMA R7, R10, -1.5707962512969970703, R9 ;  /* 0xbfc90fda0a077823 */ /* 0x000fc80000000009 */
[----:B------:R-:W-:-:S04]  /*0220*/  FFMA R7, R10, -7.5497894158615963534e-08, R7 ;  /* 0xb3a221680a077823 */ /* 0x000fc80000000007 */
[----:B------:R-:W-:-:S04]  /*0230*/  FFMA R10, R10, -5.3903029534742383927e-15, R7 ;  /* 0xa7c234c50a0a7823 */ /* 0x000fc80000000007 */
        /* <DEDUP_REMOVED lines=13> */
.L_x_15:
[----:B0-----:R-:W-:Y:S01]  /*0310*/  IMAD.U32 R13, RZ, RZ, UR9 ;  /* 0x00000009ff0d7e24 */ /* 0x001fe2000f8e00ff */
[----:B------:R-:W-:-:S05]  /*0320*/  MOV R12, UR8 ;  /* 0x00000008000c7c02 */ /* 0x000fca0008000f00 */
        /* <DEDUP_REMOVED lines=15> */
[--C-:B------:R-:W-:Y:S02]  /*0420*/  @P1 IMAD.MOV.U32 R2, RZ, RZ, R11.reuse ;  /* 0x000000ffff021224 */ /* 0x100fe400078e000b */
[----:B------:R-:W-:Y:S01]  /*0430*/  @P5 MOV R6, R11 ;  /* 0x0000000b00065202 */ /* 0x000fe20000000f00 */
[--C-:B------:R-:W-:Y:S02]  /*0440*/  @P3 IMAD.MOV.U32 R4, RZ, RZ, R11.reuse ;  /* 0x000000ffff043224 */ /* 0x100fe400078e000b */
[----:B------:R-:W-:Y:S02]  /*0450*/  @P4 IMAD.MOV.U32 R5, RZ, RZ, R11 ;  /* 0x000000ffff054224 */ /* 0x000fe400078e000b */
[----:B------:R-:W-:-:S05]  /*0460*/  VIADD R18, R18, 0x4 ;  /* 0x0000000412127836 */ /* 0x000fca0000000000 */
        /* <DEDUP_REMOVED lines=15> */
[--C-:B------:R-:W-:Y:S01]  /*0560*/  @P3 IMAD.MOV.U32 R8, RZ, RZ, R0.reuse ;  /* 0x000000ffff083224 */ /* 0x100fe200078e0000 */
[C---:B------:R-:W-:Y:S01]  /*0570*/  ISETP.EQ.AND P3, PT, R16.reuse, -0x4, PT ;  /* 0xfffffffc1000780c */ /* 0x040fe20003f62270 */
[----:B------:R-:W-:Y:S02]  /*0580*/  @P4 IMAD.MOV.U32 R12, RZ, RZ, R0 ;  /* 0x000000ffff0c4224 */ /* 0x000fe400078e0000 */
[----:B------:R-:W-:Y:S01]  /*0590*/  @P4 IMAD.MOV.U32 R8, RZ, RZ, R2 ;  /* 0x000000ffff084224 */ /* 0x000fe200078e0002 */
[----:B------:R-:W-:Y:S01]  /*05a0*/  ISETP.EQ.AND P4, PT, R16, RZ, PT ;  /* 0x000000ff1000720c */ /* 0x000fe20003f82270 */
[--C-:B------:R-:W-:Y:S01]  /*05b0*/  @P0 IMAD.MOV.U32 R8, RZ, RZ, R3.reuse ;  /* 0x000000ffff080224 */ /* 0x100fe200078e0003 */
[----:B------:R-:W-:Y:S01]  /*05c0*/  @P0 MOV R12, R2 ;  /* 0x00000002000c0202 */ /* 0x000fe20000000f00 */
[----:B------:R-:W-:Y:S02]  /*05d0*/  @P1 IMAD.MOV.U32 R12, RZ, RZ, R3 ;  /* 0x000000ffff0c1224 */ /* 0x000fe400078e0003 */
[----:B------:R-:W-:-:S02]  /*05e0*/  @P1 IMAD.MOV.U32 R8, RZ, RZ, R4 ;  /* 0x000000ffff081224 */ /* 0x000fc400078e0004 */
[----:B------:R-:W-:Y:S02]  /*05f0*/  @P2 IMAD.MOV.U32 R12, RZ, RZ, R4 ;  /* 0x000000ffff0c2224 */ /* 0x000fe400078e0004 */
[--C-:B------:R-:W-:Y:S01]  /*0600*/  @P2 IMAD.MOV.U32 R8, RZ, RZ, R5.reuse ;  /* 0x000000ffff082224 */ /* 0x100fe200078e0005 */
[----:B------:R-:W-:Y:S01]  /*0610*/  @P3 MOV R8, R6 ;  /* 0x0000000600083202 */ /* 0x000fe20000000f00 */
[----:B------:R-:W-:Y:S02]  /*0620*/  @P3 IMAD.MOV.U32 R12, RZ, RZ, R5 ;  /* 0x000000ffff0c3224 */ /* 0x000fe400078e0005 */
[----:B------:R-:W-:Y:S02]  /*0630*/  @P4 IMAD.MOV.U32 R12, RZ, RZ, R6 ;  /* 0x000000ffff0c4224 */ /* 0x000fe400078e0006 */
[--C-:B------:R-:W-:Y:S02]  /*0640*/  @P4 IMAD.MOV.U32 R8, RZ, RZ, R7.reuse ;  /* 0x000000ffff084224 */ /* 0x100fe400078e0007 */
[----:B------:R-:W-:Y:S01]  /*0650*/  @P5 IMAD.MOV.U32 R12, RZ, RZ, R7 ;  /* 0x000000ffff0c5224 */ /* 0x000fe200078e0007 */
[----:B------:R-:W-:Y:S06]  /*0660*/  @!P6 BRA `(.L_x_17) ;  /* 0x00000000002ce947 */ /* 0x000fec0003800000 */
[----:B------:R-:W-:Y:S01]  /*0670*/  @P0 IMAD.MOV.U32 R13, RZ, RZ, R0 ;  /* 0x000000ffff0d0224 */ /* 0x000fe200078e0000 */
[----:B------:R-:W-:Y:S01]  /*0680*/  ISETP.EQ.AND P0, PT, R16, 0x8, PT ;  /* 0x000000081000780c */ /* 0x000fe20003f02270 */
[----:B------:R-:W-:Y:S01]  /*0690*/  @P1 IMAD.MOV.U32 R13, RZ, RZ, R2 ;  /* 0x000000ffff0d1224 */ /* 0x000fe200078e0002 */
[----:B------:R-:W-:Y:S01]  /*06a0*/  LOP3.LUT R11, R11, 0x1f, RZ, 0xc0, !PT ;  /* 0x0000001f0b0b7812 */ /* 0x000fe200078ec0ff */
[----:B------:R-:W-:Y:S01]  /*06b0*/  @P2 IMAD.MOV.U32 R13, RZ, RZ, R3 ;  /* 0x000000ffff0d2224 */ /* 0x000fe200078e0003 */
[----:B------:R-:W-:Y:S01]  /*06c0*/  @P3 MOV R13, R4 ;  /* 0x00000004000d3202 */ /* 0x000fe20000000f00 */
[----:B------:R-:W-:Y:S01]  /*06d0*/  @P4 IMAD.MOV.U32 R13, RZ, RZ, R5 ;  /* 0x000000ffff0d4224 */ /* 0x000fe200078e0005 */
[----:B------:R-:W-:Y:S01]  /*06e0*/  SHF.L.W.U32.HI R8, R12, R11, R8 ;  /* 0x0000000b0c087219 */ /* 0x000fe20000010e08 */
[----:B------:R-:W-:-:S06]  /*06f0*/  @P5 IMAD.MOV.U32 R13, RZ, RZ, R6 ;  /* 0x000000ffff0d5224 */ /* 0x000fcc00078e0006 */
[----:B------:R-:W-:-:S05]  /*0700*/  @P0 IMAD.MOV.U32 R13, RZ, RZ, R7 ;  /* 0x000000ffff0d0224 */ /* 0x000fca00078e0007 */
[----:B------:R-:W-:-:S07]  /*0710*/  SHF.L.W.U32.HI R12, R13, R11, R12 ;  /* 0x0000000b0d0c7219 */ /* 0x000fce0000010e0c */
.L_x_17:
[----:B------:R-:W-:Y:S05]  /*0720*/  BSYNC.RECONVERGENT B1 ;  /* 0x0000000000017941 */ /* 0x000fea0003800200 */
.L_x_16:
        /* <DEDUP_REMOVED lines=18> */
.L_x_14:
[----:B------:R-:W-:Y:S05]  /*0850*/  BSYNC.RECONVERGENT B0 ;  /* 0x0000000000007941 */ /* 0x000fea0003800200 */
.L_x_13:
[----:B------:R-:W2:Y:S01]  /*0860*/  LDG.E R8, desc[UR6][R22.64+0x4] ;  /* 0x0000040616087981 */ /* 0x000ea2000c1e1900 */
[----:B------:R-:W-:Y:S01]  /*0870*/  MOV R16, 0x37cbac00 ;  /* 0x37cbac0000107802 */ /* 0x000fe20000000f00 */
[----:B------:R-:W-:Y:S01]  /*0880*/  FMUL R12, R7, R7 ;  /* 0x00000007070c7220 */ /* 0x000fe20000400000 */
[----:B------:R-:W-:Y:S02]  /*0890*/  LOP3.LUT R13, R11, 0x1, RZ, 0xc0, !PT ;  /* 0x000000010b0d7812 */ /* 0x000fe400078ec0ff */
[----:B------:R-:W-:Y:S01]  /*08a0*/  ISETP.NE.AND P2, PT, R15, RZ, PT ;  /* 0x000000ff0f00720c */ /* 0x000fe20003f45270 */
[----:B------:R-:W-:Y:S01]  /*08b0*/  FFMA R15, R12, R16, -0.0013887860113754868507 ;  /* 0xbab607ed0c0f7423 */ /* 0x000fe20000000010 */
[----:B------:R-:W-:Y:S01]  /*08c0*/  ISETP.NE.U32.AND P0, PT, R13, 0x1, PT ;  /* 0x000000010d00780c */ /* 0x000fe20003f05070 */
[----:B------:R-:W-:Y:S02]  /*08d0*/  IMAD.MOV.U32 R13, RZ, RZ, 0x3c0885e4 ;  /* 0x3c0885e4ff0d7424 */ /* 0x000fe400078e00ff */
[----:B------:R-:W-:Y:S01]  /*08e0*/  IMAD.MOV.U32 R18, RZ, RZ, 0x3e2aaaa8 ;  /* 0x3e2aaaa8ff127424 */ /* 0x000fe200078e00ff */
[----:B------:R-:W-:Y:S01]  /*08f0*/  FSEL R15, R15, -0.00019574658654164522886, P0 ;  /* 0xb94d41530f0f7808 */ /* 0x000fe20000000000 */
[----:B------:R-:W-:Y:S01]  /*0900*/  VIADD R11, R11, 0x1 ;  /* 0x000000010b0b7836 */ /* 0x000fe20000000000 */
[----:B------:R-:W-:-:S02]  /*0910*/  FSEL R13, R13, 0.041666727513074874878, !P0 ;  /* 0x3d2aaabb0d0d7808 */ /* 0x000fc40004000000 */
[----:B------:R-:W-:Y:S02]  /*0920*/  FSEL R18, -R18, -0.4999999701976776123, !P0 ;  /* 0xbeffffff12127808 */ /* 0x000fe40004000100 */
[----:B------:R-:W-:Y:S01]  /*0930*/  LOP3.LUT P1, RZ, R11, 0x2, RZ, 0xc0, !PT ;  /* 0x000000020bff7812 */ /* 0x000fe2000782c0ff */
[----:B------:R-:W-:Y:S01]  /*0940*/  FFMA R13, R12, R15, R13 ;  /* 0x0000000f0c0d7223 */ /* 0x000fe2000000000d */
[----:B------:R-:W-:-:S03]  /*0950*/  FSEL R7, R7, 1, !P0 ;  /* 0x3f80000007077808 */ /* 0x000fc60004000000 */
[C---:B------:R-:W-:Y:S02]  /*0960*/  FFMA R13, R12.reuse, R13, R18 ;  /* 0x0000000d0c0d7223 */ /* 0x040fe40000000012 */
[----:B------:R-:W-:-:S04]  /*0970*/  FFMA R12, R12, R7, RZ ;  /* 0x000000070c0c7223 */ /* 0x000fc800000000ff */
[----:B------:R-:W-:-:S04]  /*0980*/  FFMA R12, R12, R13, R7 ;  /* 0x0000000d0c0c7223 */ /* 0x000fc80000000007 */
[----:B------:R-:W-:Y:S01]  /*0990*/  @P1 FADD R12, RZ, -R12 ;  /* 0x8000000cff0c1221 */ /* 0x000fe20000000000 */
[----:B------:R-:W-:-:S03]  /*09a0*/  IMAD.MOV.U32 R7, RZ, RZ, 0x3f000000 ;  /* 0x3f000000ff077424 */ /* 0x000fc600078e00ff */
[----:B-----5:R-:W-:-:S05]  /*09b0*/  FFMA R12, R12, 9, R21 ;  /* 0x411000000c0c7823 */ /* 0x020fca0000000015 */
[----:B------:R-:W-:-:S05]  /*09c0*/  LOP3.LUT R11, R7, 0x80000000, R12, 0xb8, !PT ;  /* 0x80000000070b7812 */ /* 0x000fca00078eb80c */
[----:B------:R-:W-:-:S04]  /*09d0*/  FADD.RZ R11, R12, R11 ;  /* 0x0000000b0c0b7221 */ /* 0x000fc8000000c000 */
[----:B------:R0:W1:Y:S01]  /*09e0*/  F2I.TRUNC.NTZ R15, R11 ;  /* 0x0000000b000f7305 */ /* 0x000062000020f100 */
[----:B------:R-:W-:Y:S01]  /*09f0*/  BSSY.RECONVERGENT B0, `(.L_x_18) ;  /* 0x0000062000007945 */ /* 0x000fe20003800200 */
[----:B--2---:R-:W-:-:S03]  /*0a00*/  FADD R8, R8, 9 ;  /* 0x4110000008087421 */ /* 0x004fc60000000000 */
[----:B01----:R-:W-:Y:S05]  /*0a10*/  @!P2 BRA `(.L_x_19) ;  /* 0x00000004007ca947 */ /* 0x003fea0003800000 */
        /* <DEDUP_REMOVED lines=11> */
.L_x_20:
        /* <DEDUP_REMOVED lines=36> */
[----:B------:R-:W-:-:S03]  /*0d10*/  ISETP.EQ.AND P5, PT, R13, RZ, PT ;  /* 0x000000ff0d00720c */ /* 0x000fc60003fa2270 */
[----:B------:R-:W-:Y:S01]  /*0d20*/  @P3 IMAD.MOV.U32 R14, RZ, RZ, R0 ;  /* 0x000000ffff0e3224 */ /* 0x000fe200078e0000 */
[C---:B------:R-:W-:Y:S01]  /*0d30*/  ISETP.EQ.AND P3, PT, R13.reuse, -0x4, PT ;  /* 0xfffffffc0d00780c */ /* 0x040fe20003f62270 */
[--C-:B------:R-:W-:Y:S01]  /*0d40*/  @P4 IMAD.MOV.U32 R14, RZ, RZ, R2.reuse ;  /* 0x000000ffff0e4224 */ /* 0x100fe200078e0002 */
[----:B------:R-:W-:Y:S01]  /*0d50*/  @P4 MOV R10, R0 ;  /* 0x00000000000a4202 */ /* 0x000fe20000000f00 */
[----:B------:R-:W-:Y:S01]  /*0d60*/  @P2 IMAD.MOV.U32 R10, RZ, RZ, R2 ;  /* 0x000000ffff0a2224 */ /* 0x000fe200078e0002 */
[----:B------:R-:W-:Y:S01]  /*0d70*/  ISETP.EQ.AND P4, PT, R13, 0x4, PT ;  /* 0x000000040d00780c */ /* 0x000fe20003f82270 */
[--C-:B------:R-:W-:Y:S02]  /*0d80*/  @P2 IMAD.MOV.U32 R14, RZ, RZ, R3.reuse ;  /* 0x000000ffff0e2224 */ /* 0x100fe400078e0003 */
[----:B------:R-:W-:Y:S02]  /*0d90*/  @P1 IMAD.MOV.U32 R10, RZ, RZ, R3 ;  /* 0x000000ffff0a1224 */ /* 0x000fe400078e0003 */
[--C-:B------:R-:W-:Y:S01]  /*0da0*/  @P1 IMAD.MOV.U32 R14, RZ, RZ, R4.reuse ;  /* 0x000000ffff0e1224 */ /* 0x100fe200078e0004 */
[----:B------:R-:W-:Y:S01]  /*0db0*/  @P0 MOV R14, R5 ;  /* 0x00000005000e0202 */ /* 0x000fe20000000f00 */
[----:B------:R-:W-:-:S02]  /*0dc0*/  @P0 IMAD.MOV.U32 R10, RZ, RZ, R4 ;  /* 0x000000ffff0a0224 */ /* 0x000fc400078e0004 */
[----:B------:R-:W-:Y:S02]  /*0dd0*/  @P3 IMAD.MOV.U32 R10, RZ, RZ, R5 ;  /* 0x000000ffff0a3224 */ /* 0x000fe400078e0005 */
[--C-:B------:R-:W-:Y:S02]  /*0de0*/  @P3 IMAD.MOV.U32 R14, RZ, RZ, R6.reuse ;  /* 0x000000ffff0e3224 */ /* 0x100fe400078e0006 */
[----:B------:R-:W-:Y:S02]  /*0df0*/  @P5 IMAD.MOV.U32 R10, RZ, RZ, R6 ;  /* 0x000000ffff0a5224 */ /* 0x000fe400078e0006 */
[--C-:B------:R-:W-:Y:S02]  /*0e00*/  @P5 IMAD.MOV.U32 R14, RZ, RZ, R17.reuse ;  /* 0x000000ffff0e5224 */ /* 0x100fe400078e0011 */
[----:B------:R-:W-:Y:S01]  /*0e10*/  @P4 IMAD.MOV.U32 R10, RZ, RZ, R17 ;  /* 0x000000ffff0a4224 */ /* 0x000fe200078e0011 */
[----:B------:R-:W-:Y:S06]  /*0e20*/  @!P6 BRA `(.L_x_22) ;  /* 0x00000000002ce947 */ /* 0x000fec0003800000 */
[----:B------:R-:W-:Y:S01]  /*0e30*/  @P2 IMAD.MOV.U32 R11, RZ, RZ, R0 ;  /* 0x000000ffff0b2224 */ /* 0x000fe200078e0000 */
[----:B------:R-:W-:Y:S01]  /*0e40*/  @P1 MOV R11, R2 ;  /* 0x00000002000b1202 */ /* 0x000fe20000000f00 */
[----:B------:R-:W-:Y:S01]  /*0e50*/  @P0 IMAD.MOV.U32 R11, RZ, RZ, R3 ;  /* 0x000000ffff0b0224 */ /* 0x000fe200078e0003 */
[----:B------:R-:W-:Y:S01]  /*0e60*/  ISETP.EQ.AND P0, PT, R13, 0x8, PT ;  /* 0x000000080d00780c */ /* 0x000fe20003f02270 */
[----:B------:R-:W-:Y:S01]  /*0e70*/  @P3 IMAD.MOV.U32 R11, RZ, RZ, R4 ;  /* 0x000000ffff0b3224 */ /* 0x000fe200078e0004 */
[----:B------:R-:W-:Y:S01]  /*0e80*/  LOP3.LUT R13, R12, 0x1f, RZ, 0xc0, !PT ;  /* 0x0000001f0c0d7812 */ /* 0x000fe200078ec0ff */
[----:B------:R-:W-:Y:S02]  /*0e90*/  @P5 IMAD.MOV.U32 R11, RZ, RZ, R5 ;  /* 0x000000ffff0b5224 */ /* 0x000fe400078e0005 */
[----:B------:R-:W-:Y:S01]  /*0ea0*/  @P4 IMAD.MOV.U32 R11, RZ, RZ, R6 ;  /* 0x000000ffff0b4224 */ /* 0x000fe200078e0006 */
[----:B------:R-:W-:-:S07]  /*0eb0*/  SHF.L.W.U32.HI R14, R10, R13, R14 ;  /* 0x0000000d0a0e7219 */ /* 0x000fce0000010e0e */
[----:B------:R-:W-:-:S05]  /*0ec0*/  @P0 IMAD.MOV.U32 R11, RZ, RZ, R17 ;  /* 0x000000ffff0b0224 */ /* 0x000fca00078e0011 */
[----:B------:R-:W-:-:S07]  /*0ed0*/  SHF.L.W.U32.HI R10, R11, R13, R10 ;  /* 0x0000000d0b0a7219 */ /* 0x000fce0000010e0a */
.L_x_22:
[----:B------:R-:W-:Y:S05]  /*0ee0*/  BSYNC.RECONVERGENT B1 ;  /* 0x0000000000017941 */ /* 0x000fea0003800200 */
.L_x_21:
        /* <DEDUP_REMOVED lines=12> */
[----:B------:R-:W-:Y:S02]  /*0fb0*/  ISETP.GE.AND P0, PT, R9, RZ, PT ;  /* 0x000000ff0900720c */ /* 0x000fe40003f06270 */
[----:B------:R-:W-:-:S05]  /*0fc0*/  IADD3 R9, PT, PT, -R14, RZ, RZ ;  /* 0x000000ff0e097210 */ /* 0x000fca0007ffe1ff */
[----:B------:R-:W-:Y:S01]  /*0fd0*/  @!P1 IMAD.MOV.U32 R14, RZ, RZ, R9 ;  /* 0x000000ffff0e9224 */ /* 0x000fe200078e0009 */
[----:B0-----:R-:W-:-:S10]  /*0fe0*/  DMUL R12, R10, UR4 ;  /* 0x000000040a0c7c28 */ /* 0x001fd40008000000 */
[----:B------:R-:W0:Y:S02]  /*0ff0*/  F2F.F32.F64 R12, R12 ;  /* 0x0000000c000c7310 */ /* 0x000e240000301000 */
[----:B0-----:R-:W-:-:S07]  /*1000*/  FSEL R10, -R12, R12, !P0 ;  /* 0x0000000c0c0a7208 */ /* 0x001fce0004000100 */
.L_x_19:
[----:B------:R-:W-:Y:S05]  /*1010*/  BSYNC.RECONVERGENT B0 ;  /* 0x0000000000007941 */ /* 0x000fea0003800200 */
.L_x_18:
[----:B------:R-:W-:Y:S01]  /*1020*/  FMUL R11, R10, R10 ;  /* 0x0000000a0a0b7220 */ /* 0x000fe20000400000 */
[C---:B------:R-:W-:Y:S01]  /*1030*/  LOP3.LUT R9, R14.reuse, 0x1, RZ, 0xc0, !PT ;  /* 0x000000010e097812 */ /* 0x040fe200078ec0ff */
[----:B------:R-:W-:Y:S01]  /*1040*/  IMAD.MOV.U32 R12, RZ, RZ, 0x3d2aaabb ;  /* 0x3d2aaabbff0c7424 */ /* 0x000fe200078e00ff */
[----:B------:R-:W-:Y:S01]  /*1050*/  LOP3.LUT P1, RZ, R14, 0x2, RZ, 0xc0, !PT ;  /* 0x000000020eff7812 */ /* 0x000fe2000782c0ff */
[----:B------:R-:W-:Y:S01]  /*1060*/  FFMA R16, R11, R16, -0.0013887860113754868507 ;  /* 0xbab607ed0b107423 */ /* 0x000fe20000000010 */
[----:B------:R-:W-:Y:S01]  /*1070*/  ISETP.NE.U32.AND P0, PT, R9, 0x1, PT ;  /* 0x000000010900780c */ /* 0x000fe20003f05070 */
[----:B------:R-:W-:Y:S01]  /*1080*/  IMAD.MOV.U32 R13, RZ, RZ, 0x3effffff ;  /* 0x3effffffff0d7424 */ /* 0x000fe200078e00ff */
[----:B------:R-:W-:Y:S02]  /*1090*/  BSSY.RECONVERGENT B0, `(.L_x_23) ;  /* 0x000003c000007945 */ /* 0x000fe40003800200 */
[----:B------:R-:W-:Y:S02]  /*10a0*/  FSEL R16, R16, -0.00019574658654164522886, !P0 ;  /* 0xb94d415310107808 */ /* 0x000fe40004000000 */
[----:B------:R-:W-:-:S02]  /*10b0*/  FSEL R12, R12, 0.0083327032625675201416, !P0 ;  /* 0x3c0885e40c0c7808 */ /* 0x000fc40004000000 */
[----:B------:R-:W-:Y:S02]  /*10c0*/  FSEL R9, R10, 1, P0 ;  /* 0x3f8000000a097808 */ /* 0x000fe40000000000 */
[----:B------:R-:W-:Y:S01]  /*10d0*/  FSEL R13, -R13, -0.16666662693023681641, !P0 ;  /* 0xbe2aaaa80d0d7808 */ /* 0x000fe20004000100 */
[----:B------:R-:W-:Y:S01]  /*10e0*/  FFMA R12, R11, R16, R12 ;  /* 0x000000100b0c7223 */ /* 0x000fe2000000000c */
[----:B------:R-:W-:Y:S01]  /*10f0*/  ISETP.GT.U32.AND P0, PT, R15, 0x18f, PT ;  /* 0x0000018f0f00780c */ /* 0x000fe20003f04070 */
[C---:B------:R-:W-:Y:S02]  /*1100*/  FFMA R10, R11.reuse, R9, RZ ;  /* 0x000000090b0a7223 */ /* 0x040fe400000000ff */
[----:B------:R-:W-:-:S04]  /*1110*/  FFMA R12, R11, R12, R13 ;  /* 0x0000000c0b0c7223 */ /* 0x000fc8000000000d */
[----:B------:R-:W-:-:S04]  /*1120*/  FFMA R9, R10, R12, R9 ;  /* 0x0000000c0a097223 */ /* 0x000fc80000000009 */
[----:B------:R-:W-:-:S04]  /*1130*/  @P1 FADD R9, RZ, -R9 ;  /* 0x80000009ff091221 */ /* 0x000fc80000000000 */
[----:B------:R-:W-:-:S05]  /*1140*/  FADD R10, R8, R9 ;  /* 0x00000009080a7221 */ /* 0x000fca0000000000 */
[----:B------:R-:W-:-:S05]  /*1150*/  LOP3.LUT R9, R7, 0x80000000, R10, 0xb8, !PT ;  /* 0x8000000007097812 */ /* 0x000fca00078eb80a */
[----:B------:R-:W-:Y:S01]  /*1160*/  FADD.RZ R10, R10, R9 ;  /* 0x000000090a0a7221 */ /* 0x000fe2000000c000 */
[----:B------:R-:W-:-:S03]  /*1170*/  IMAD.MOV.U32 R9, RZ, RZ, RZ ;  /* 0x000000ffff097224 */ /* 0x000fc600078e00ff */
[----:B------:R-:W0:Y:S02]  /*1180*/  F2I.TRUNC.NTZ R12, R10 ;  /* 0x0000000a000c7305 */ /* 0x000e24000020f100 */
[----:B0-----:R-:W-:-:S13]  /*1190*/  ISETP.GT.U32.OR P0, PT, R12, 0x12b, P0 ;  /* 0x0000012b0c00780c */ /* 0x001fda0000704470 */
[----:B------:R-:W-:Y:S05]  /*11a0*/  @P0 BRA `(.L_x_24) ;  /* 0x0000000000180947 */ /* 0x000fea0003800000 */
[----:B------:R-:W0:Y:S01]  /*11b0*/  LDC.64 R10, c[0x0][0x390] ;  /* 0x0000e400ff0a7b82 */ /* 0x000e220000000a00 */
[----:B------:R-:W1:Y:S02]  /*11c0*/  LDCU UR4, c[0x0][0x398] ;  /* 0x00007300ff0477ac */ /* 0x000e640008000800 */
[----:B-1----:R-:W-:-:S04]  /*11d0*/  IMAD R15, R12, UR4, R15 ;  /* 0x000000040c0f7c24 */ /* 0x002fc8000f8e020f */
[----:B0-----:R-:W-:-:S05]  /*11e0*/  IMAD.WIDE R10, R15, 0x4, R10 ;  /* 0x000000040f0a7825 */ /* 0x001fca00078e020a */
[----:B------:R0:W5:Y:S01]  /*11f0*/  LDG.E R9, desc[UR6][R10.64] ;  /* 0x000000060a097981 */ /* 0x000162000c1e1900 */
[----:B------:R-:W-:Y:S05]  /*1200*/  BRA `(.L_x_25) ;  /* 0x0000000000907947 */ /* 0x000fea0003800000 */
.L_x_24:
[----:B------:R-:W2:Y:S04]  /*1210*/  LDG.E.64 R18, desc[UR6][R22.64+0x10] ;  /* 0x0000100616127981 */ /* 0x000ea8000c1e1b00 */
[----:B------:R-:W3:Y:S04]  /*1220*/  LDG.E.64 R10, desc[UR6][R22.64+0x20] ;  /* 0x00002006160a7981 */ /* 0x000ee8000c1e1b00 */
[----:B------:R-:W4:Y:S01]  /*1230*/  LDG.E.64 R12, desc[UR6][R22.64+0x18] ;  /* 0x00001806160c7981 */ /* 0x000f22000c1e1b00 */
[----:B------:R-:W-:Y:S01]  /*1240*/  IMAD.MOV.U32 R17, RZ, RZ, 0x2f800000 ;  /* 0x2f800000ff117424 */ /* 0x000fe200078e00ff */
[----:B------:R-:W-:Y:S01]  /*1250*/  F2F.F64.F32 R26, R20 ;  /* 0x00000014001a7310 */ /* 0x000fe20000201800 */
[----:B------:R-:W-:Y:S01]  /*1260*/  IMAD.MOV.U32 R24, RZ, RZ, 0x54442d18 ;  /* 0x54442d18ff187424 */ /* 0x000fe200078e00ff */
[----:B------:R-:W-:Y:S01]  /*1270*/  UMOV UR4, 0x54442d18 ;  /* 0x54442d1800047882 */ /* 0x000fe20000000000 */
[----:B------:R-:W-:Y:S01]  /*1280*/  IMAD.MOV.U32 R25, RZ, RZ, 0x3fe921fb ;  /* 0x3fe921fbff197424 */ /* 0x000fe200078e00ff */
[----:B------:R-:W-:Y:S01]  /*1290*/  UMOV UR5, 0x3ff921fb ;  /* 0x3ff921fb00057882 */ /* 0x000fe20000000000 */
[----:B--2---:R-:W-:-:S02]  /*12a0*/  SHF.R.U32.HI R14, RZ, 0x2, R19 ;  /* 0x00000002ff0e7819 */ /* 0x004fc40000011613 */
[----:B------:R-:W-:Y:S02]  /*12b0*/  IADD3 R18, PT, PT, R18, 0x587c5, RZ ;  /* 0x000587c512127810 */ /* 0x000fe40007ffe0ff */
[----:B------:R-:W-:Y:S01]  /*12c0*/  LOP3.LUT R14, R14, R19, RZ, 0x3c, !PT ;  /* 0x000000130e0e7212 */ /* 0x000fe200078e3cff */
[----:B---3--:R-:W-:Y:S02]  /*12d0*/  IMAD.SHL.U32 R15, R11, 0x10, RZ ;  /* 0x000000100b0f7824 */ /* 0x008fe400078e00ff */
[----:B----4-:R-:W-:Y:S02]  /*12e0*/  IMAD.MOV.U32 R19, RZ, RZ, R12 ;  /* 0x000000ffff137224 */ /* 0x010fe400078e000c */
[----:B------:R-:W-:-:S03]  /*12f0*/  IMAD.SHL.U32 R16, R14, 0x2, RZ ;  /* 0x000000020e107824 */ /* 0x000fc600078e00ff */
[----:B------:R-:W-:Y:S02]  /*1300*/  STG.E.64 desc[UR6][R22.64+0x10], R18 ;  /* 0x0000101216007986 */ /* 0x000fe4000c101b06 */
[----:B------:R-:W-:-:S04]  /*1310*/  LOP3.LUT R16, R14, R16, R15, 0x96, !PT ;  /* 0x000000100e107212 */ /* 0x000fc800078e960f */
[----:B------:R-:W-:-:S05]  /*1320*/  LOP3.LUT R15, R16, R11, RZ, 0x3c, !PT ;  /* 0x0000000b100f7212 */ /* 0x000fca00078e3cff */
[----:B------:R-:W-:-:S05]  /*1330*/  IMAD.IADD R14, R15, 0x1, R18 ;  /* 0x000000010f0e7824 */ /* 0x000fca00078e0212 */
[----:B------:R-:W-:-:S05]  /*1340*/  I2FP.F32.U32 R14, R14 ;  /* 0x0000000e000e7245 */ /* 0x000fca0000201000 */
[----:B------:R-:W-:-:S04]  /*1350*/  FFMA R14, R14, R17, 1.1641532182693481445e-10 ;  /* 0x2f0000000e0e7423 */ /* 0x000fc80000000011 */
[----:B------:R0:W1:Y:S02]  /*1360*/  F2F.F64.F32 R16, R14 ;  /* 0x0000000e00107310 */ /* 0x0000640000201800 */
[----:B0-----:R-:W-:-:S05]  /*1370*/  IMAD.MOV.U32 R14, RZ, RZ, R11 ;  /* 0x000000ffff0e7224 */ /* 0x001fca00078e000b */
[----:B------:R-:W-:Y:S01]  /*1380*/  STG.E.64 desc[UR6][R22.64+0x20], R14 ;  /* 0x0000200e16007986 */ /* 0x000fe2000c101b06 */
[----:B-1----:R-:W-:-:S08]  /*1390*/  DFMA R16, R16, UR4, R24 ;  /* 0x0000000410107c2b */ /* 0x002fd00008000018 */
[----:B------:R-:W-:-:S06]  /*13a0*/  DADD R26, R16, R26 ;  /* 0x00000000101a7229 */ /* 0x000fcc000000001a */
[----:B------:R-:W0:Y:S08]  /*13b0*/  F2F.F32.F64 R20, R26 ;  /* 0x0000001a00147310 */ /* 0x000e300000301000 */
[----:B0-----:R-:W0:Y:S01]  /*13c0*/  F2F.F64.F32 R16, R20 ;  /* 0x0000001400107310 */ /* 0x001e220000201800 */
[----:B------:R1:W-:Y:S01]  /*13d0*/  STG.E desc[UR6][R22.64+0x8], R20 ;  /* 0x0000081416007986 */ /* 0x0003e2000c101906 */
[----:B0-----:R-:W-:-:S14]  /*13e0*/  DSETP.GT.AND P0, PT, R16, UR10, PT ;  /* 0x0000000a10007e2a */ /* 0x001fdc000bf04000 */
[----:B------:R-:W-:Y:S01]  /*13f0*/  @P0 DADD R24, R16, -UR12 ;  /* 0x8000000c10180e29 */ /* 0x000fe20008000000 */
[----:B------:R-:W-:Y:S01]  /*1400*/  IMAD.MOV.U32 R17, RZ, RZ, R10 ;  /* 0x000000ffff117224 */ /* 0x000fe200078e000a */
[----:B------:R-:W-:-:S04]  /*1410*/  MOV R16, R13 ;  /* 0x0000000d00107202 */ /* 0x000fc80000000f00 */
[----:B-1----:R-:W0:Y:S01]  /*1420*/  @P0 F2F.F32.F64 R20, R24 ;  /* 0x0000001800140310 */ /* 0x002e220000301000 */
[----:B------:R1:W-:Y:S04]  /*1430*/  STG.E.64 desc[UR6][R22.64+0x18], R16 ;  /* 0x0000181016007986 */ /* 0x0003e8000c101b06 */
[----:B0-----:R1:W-:Y:S02]  /*1440*/  @P0 STG.E desc[UR6][R22.64+0x8], R20 ;  /* 0x0000081416000986 */ /* 0x0013e4000c101906 */
.L_x_25:
[----:B------:R-:W-:Y:S05]  /*1450*/  BSYNC.RECONVERGENT B0 ;  /* 0x0000000000007941 */ /* 0x000fea0003800200 */
.L_x_23:
[----:B------:R-:W0:Y:S01]  /*1460*/  LDCU UR14, c[0x0][0x3a0] ;  /* 0x00007400ff0e77ac */ /* 0x000e220008000800 */
[----:B------:R-:W-:Y:S01]  /*1470*/  BSSY.RECONVERGENT B0, `(.L_x_26) ;  /* 0x0000073000007945 */ /* 0x000fe20003800200 */
[C---:B0-----:R-:W-:Y:S01]  /*1480*/  FADD R11, R20.reuse, -UR14 ;  /* 0x8000000e140b7e21 */ /* 0x041fe20008000000 */
[----:B------:R-:W-:-:S03]  /*1490*/  FSETP.GEU.AND P0, PT, R20, UR14, PT ;  /* 0x0000000e14007c0b */ /* 0x000fc6000bf0e000 */
[----:B------:R-:W0:Y:S02]  /*14a0*/  F2F.F64.F32 R12, R11 ;  /* 0x0000000b000c7310 */ /* 0x000e240000201800 */
[----:B0-----:R-:W-:-:S08]  /*14b0*/  DADD R12, R12, UR10 ;  /* 0x0000000a0c0c7e29 */ /* 0x001fd00008000000 */
[----:B------:R-:W0:Y:S08]  /*14c0*/  @!P0 F2F.F32.F64 R11, R12 ;  /* 0x0000000c000b8310 */ /* 0x000e300000301000 */
[----:B0-----:R-:W0:Y:S02]  /*14d0*/  F2F.F64.F32 R14, R11 ;  /* 0x0000000b000e7310 */ /* 0x001e240000201800 */
[----:B0-----:R-:W-:-:S02]  /*14e0*/  DSETP.GT.AND P0, PT, R14, UR10, PT ;  /* 0x0000000a0e007e2a */ /* 0x001fc4000bf04000 */
[----:B------:R-:W-:-:S12]  /*14f0*/  DADD R14, R14, -UR12 ;  /* 0x8000000c0e0e7e29 */ /* 0x000fd80008000000 */
[----:B------:R-:W0:Y:S02]  /*1500*/  @P0 F2F.F32.F64 R11, R14 ;  /* 0x0000000e000b0310 */ /* 0x000e240000301000 */
[C---:B0-----:R-:W-:Y:S01]  /*1510*/  FMUL R10, R11.reuse, 0.63661974668502807617 ;  /* 0x3f22f9830b0a7820 */ /* 0x041fe20000400000 */
[----:B------:R-:W-:-:S05]  /*1520*/  FSETP.GE.AND P0, PT, |R11|, 105615, PT ;  /* 0x47ce47800b00780b */ /* 0x000fca0003f06200 */
[----:B------:R-:W0:Y:S02]  /*1530*/  F2I.NTZ R10, R10 ;  /* 0x0000000a000a7305 */ /* 0x000e240000203100 */
[----:B0-----:R-:W-:-:S05]  /*1540*/  I2FP.F32.S32 R18, R10 ;  /* 0x0000000a00127245 */ /* 0x001fca0000201400 */
[----:B-1----:R-:W-:-:S04]  /*1550*/  FFMA R17, R18, -1.5707962512969970703, R11 ;  /* 0xbfc90fda12117823 */ /* 0x002fc8000000000b */
[----:B------:R-:W-:-:S04]  /*1560*/  FFMA R17, R18, -7.5497894158615963534e-08, R17 ;  /* 0xb3a2216812117823 */ /* 0x000fc80000000011 */
[----:B------:R-:W-:Y:S01]  /*1570*/  FFMA R18, R18, -5.3903029534742383927e-15, R17 ;  /* 0xa7c234c512127823 */ /* 0x000fe20000000011 */
[----:B------:R-:W-:-:S03]  /*1580*/  IMAD.MOV.U32 R17, RZ, RZ, R10 ;  /* 0x000000ffff117224 */ /* 0x000fc600078e000a */
[----:B------:R-:W-:Y:S01]  /*1590*/  IMAD.MOV.U32 R13, RZ, RZ, R18 ;  /* 0x000000ffff0d7224 */ /* 0x000fe200078e0012 */
[----:B------:R-:W-:Y:S06]  /*15a0*/  @!P0 BRA `(.L_x_27) ;  /* 0x00000004007c8947 */ /* 0x000fec0003800000 */
[----:B------:R-:W-:-:S13]  /*15b0*/  FSETP.NEU.AND P0, PT, |R11|, +INF , PT ;  /* 0x7f8000000b00780b */ /* 0x000fda0003f0d200 */
[----:B------:R-:W-:Y:S01]  /*15c0*/  @!P0 FMUL R13, RZ, R11 ;  /* 0x0000000bff0d8220 */ /* 0x000fe20000400000 */
[----:B------:R-:W-:Y:S01]  /*15d0*/  @!P0 IMAD.MOV.U32 R10, RZ, RZ, RZ ;  /* 0x000000ffff0a8224 */ /* 0x000fe200078e00ff */
[----:B------:R-:W-:Y:S06]  /*15e0*/  @!P0 BRA `(.L_x_27) ;  /* 0x00000004006c8947 */ /* 0x000fec0003800000 */
[----:B------:R-:W-:Y:S01]  /*15f0*/  IMAD.SHL.U32 R10, R11, 0x100, RZ ;  /* 0x000001000b0a7824 */ /* 0x000fe200078e00ff */
[----:B------:R-:W-:Y:S01]  /*1600*/  MOV R16, RZ ;  /* 0x000000ff00107202 */ /* 0x000fe20000000f00 */
[----:B------:R-:W-:Y:S01]  /*1610*/  IMAD.MOV.U32 R19, RZ, RZ, RZ ;  /* 0x000000ffff137224 */ /* 0x000fe200078e00ff */
[----:B------:R-:W0:Y:S02]  /*1620*/  LDCU.64 UR8, c[0x4][0x40] ;  /* 0x01000800ff0877ac */ /* 0x000e240008000a00 */
[----:B------:R-:W-:Y:S01]  /*1630*/  LOP3.LUT R25, R10, 0x80000000, RZ, 0xfc, !PT ;  /* 0x800000000a197812 */ /* 0x000fe200078efcff */
[----:B------:R-:W-:Y:S01]  /*1640*/  UMOV UR5, URZ ;  /* 0x000000ff00057c82 */ /* 0x000fe20008000000 */
[----:B------:R-:W-:-:S05]  /*1650*/  UMOV UR4, URZ ;  /* 0x000000ff00047c82 */ /* 0x000fca0008000000 */
.L_x_28:
        /* <DEDUP_REMOVED lines=39> */
[----:B------:R-:W-:Y:S01]  /*18d0*/  @P4 IMAD.MOV.U32 R13, RZ, RZ, R0 ;  /* 0x000000ffff0d4224 */ /* 0x000fe200078e0000 */
[----:B------:R-:W-:Y:S01]  /*18e0*/  @P4 MOV R10, R2 ;  /* 0x00000002000a4202 */ /* 0x000fe20000000f00 */
[----:B------:R-:W-:Y:S01]  /*18f0*/  @P2 IMAD.MOV.U32 R13, RZ, RZ, R2 ;  /* 0x000000ffff0d2224 */ /* 0x000fe200078e0002 */
[----:B------:R-:W-:Y:S01]  /*1900*/  ISETP.EQ.AND P4, PT, R15, 0x4, PT ;  /* 0x000000040f00780c */ /* 0x000fe20003f82270 */
[--C-:B------:R-:W-:Y:S02]  /*1910*/  @P2 IMAD.MOV.U32 R10, RZ, RZ, R3.reuse ;  /* 0x000000ffff0a2224 */ /* 0x100fe400078e0003 */
[----:B------:R-:W-:Y:S02]  /*1920*/  @P1 IMAD.MOV.U32 R13, RZ, RZ, R3 ;  /* 0x000000ffff0d1224 */ /* 0x000fe400078e0003 */
[----:B------:R-:W-:-:S02]  /*1930*/  @P1 IMAD.MOV.U32 R10, RZ, RZ, R4 ;  /* 0x000000ffff0a1224 */ /* 0x000fc400078e0004 */
[----:B------:R-:W-:Y:S02]  /*1940*/  @P0 IMAD.MOV.U32 R13, RZ, RZ, R4 ;  /* 0x000000ffff0d0224 */ /* 0x000fe400078e0004 */
[----:B------:R-:W-:Y:S01]  /*1950*/  @P0 IMAD.MOV.U32 R10, RZ, RZ, R5 ;  /* 0x000000ffff0a0224 */ /* 0x000fe200078e0005 */
[----:B------:R-:W-:Y:S01]  /*1960*/  @P3 MOV R13, R5 ;  /* 0x00000005000d3202 */ /* 0x000fe20000000f00 */
[--C-:B------:R-:W-:Y:S02]  /*1970*/  @P3 IMAD.MOV.U32 R10, RZ, RZ, R6.reuse ;  /* 0x000000ffff0a3224 */ /* 0x100fe400078e0006 */
[----:B------:R-:W-:Y:S02]  /*1980*/  @P5 IMAD.MOV.U32 R13, RZ, RZ, R6 ;  /* 0x000000ffff0d5224 */ /* 0x000fe400078e0006 */
[--C-:B------:R-:W-:Y:S02]  /*1990*/  @P5 IMAD.MOV.U32 R10, RZ, RZ, R19.reuse ;  /* 0x000000ffff0a5224 */ /* 0x100fe400078e0013 */
[----:B------:R-:W-:Y:S01]  /*19a0*/  @P4 IMAD.MOV.U32 R13, RZ, RZ, R19 ;  /* 0x000000ffff0d4224 */ /* 0x000fe200078e0013 */
[----:B------:R-:W-:Y:S06]  /*19b0*/  @!P6 BRA `(.L_x_30) ;  /* 0x00000000002ce947 */ /* 0x000fec0003800000 */
[----:B------:R-:W-:Y:S01]  /*19c0*/  @P2 IMAD.MOV.U32 R14, RZ, RZ, R0 ;  /* 0x000000ffff0e2224 */ /* 0x000fe200078e0000 */
[----:B------:R-:W-:Y:S01]  /*19d0*/  LOP3.LUT R12, R12, 0x1f, RZ, 0xc0, !PT ;  /* 0x0000001f0c0c7812 */ /* 0x000fe200078ec0ff */
[----:B------:R-:W-:Y:S01]  /*19e0*/  @P1 IMAD.MOV.U32 R14, RZ, RZ, R2 ;  /* 0x000000ffff0e1224 */ /* 0x000fe200078e0002 */
[----:B------:R-:W-:Y:S01]  /*19f0*/  @P0 MOV R14, R3 ;  /* 0x00000003000e0202 */ /* 0x000fe20000000f00 */
[----:B------:R-:W-:Y:S01]  /*1a00*/  @P3 IMAD.MOV.U32 R14, RZ, RZ, R4 ;  /* 0x000000ffff0e3224 */ /* 0x000fe200078e0004 */
[----:B------:R-:W-:Y:S01]  /*1a10*/  ISETP.EQ.AND P0, PT, R15, 0x8, PT ;  /* 0x000000080f00780c */ /* 0x000fe20003f02270 */
[----:B------:R-:W-:Y:S01]  /*1a20*/  @P5 IMAD.MOV.U32 R14, RZ, RZ, R5 ;  /* 0x000000ffff0e5224 */ /* 0x000fe200078e0005 */
[----:B------:R-:W-:Y:S01]  /*1a30*/  SHF.L.W.U32.HI R10, R13, R12, R10 ;  /* 0x0000000c0d0a7219 */ /* 0x000fe20000010e0a */
[----:B------:R-:W-:-:S10]  /*1a40*/  @P4 IMAD.MOV.U32 R14, RZ, RZ, R6 ;  /* 0x000000ffff0e4224 */ /* 0x000fd400078e0006 */
[----:B------:R-:W-:-:S05]  /*1a50*/  @P0 IMAD.MOV.U32 R14, RZ, RZ, R19 ;  /* 0x000000ffff0e0224 */ /* 0x000fca00078e0013 */
[----:B------:R-:W-:-:S07]  /*1a60*/  SHF.L.W.U32.HI R13, R14, R12, R13 ;  /* 0x0000000c0e0d7219 */ /* 0x000fce0000010e0d */
.L_x_30:
[----:B------:R-:W-:Y:S05]  /*1a70*/  BSYNC.RECONVERGENT B1 ;  /* 0x0000000000017941 */ /* 0x000fea0003800200 */
.L_x_29:
[C---:B------:R-:W-:Y:S01]  /*1a80*/  SHF.L.W.U32.HI R16, R13.reuse, 0x2, R10 ;  /* 0x000000020d107819 */ /* 0x040fe20000010e0a */
[----:B------:R-:W-:Y:S01]  /*1a90*/  IMAD.SHL.U32 R13, R13, 0x4, RZ ;  /* 0x000000040d0d7824 */ /* 0x000fe200078e00ff */
[----:B------:R-:W-:Y:S01]  /*1aa0*/  UMOV UR4, 0x54442d19 ;  /* 0x54442d1900047882 */ /* 0x000fe20000000000 */
[----:B------:R-:W-:Y:S01]  /*1ab0*/  UMOV UR5, 0x3bf921fb ;  /* 0x3bf921fb00057882 */ /* 0x000fe20000000000 */
[----:B------:R-:W-:Y:S02]  /*1ac0*/  SHF.R.S32.HI R14, RZ, 0x1f, R16 ;  /* 0x0000001fff0e7819 */ /* 0x000fe40000011410 */
[----:B------:R-:W-:Y:S02]  /*1ad0*/  SHF.R.U32.HI R19, RZ, 0x1e, R10 ;  /* 0x0000001eff137819 */ /* 0x000fe4000001160a */
[C---:B------:R-:W-:Y:S02]  /*1ae0*/  LOP3.LUT R12, R14.reuse, R13, RZ, 0x3c, !PT ;  /* 0x0000000d0e0c7212 */ /* 0x040fe400078e3cff */
[----:B------:R-:W-:-:S02]  /*1af0*/  LOP3.LUT R13, R14, R16, RZ, 0x3c, !PT ;  /* 0x000000100e0d7212 */ /* 0x000fc400078e3cff */
[----:B------:R-:W-:Y:S02]  /*1b00*/  ISETP.GE.AND P0, PT, R11, RZ, PT ;  /* 0x000000ff0b00720c */ /* 0x000fe40003f06270 */
[C---:B------:R-:W-:Y:S02]  /*1b10*/  LEA.HI R10, R16.reuse, R19, RZ, 0x1 ;  /* 0x00000013100a7211 */ /* 0x040fe400078f08ff */
[----:B------:R-:W0:Y:S01]  /*1b20*/  I2F.F64.S64 R12, R12 ;  /* 0x0000000c000c7312 */ /* 0x000e220000301c00 */
[----:B------:R-:W-:Y:S02]  /*1b30*/  LOP3.LUT R24, R16, R11, RZ, 0x3c, !PT ;  /* 0x0000000b10187212 */ /* 0x000fe400078e3cff */
[----:B------:R-:W-:Y:S02]  /*1b40*/  IMAD.MOV R16, RZ, RZ, -R10 ;  /* 0x000000ffff107224 */ /* 0x000fe400078e0a0a */
[----:B------:R-:W-:-:S04]  /*1b50*/  ISETP.GE.AND P1, PT, R24, RZ, PT ;  /* 0x000000ff1800720c */ /* 0x000fc80003f26270 */
[----:B------:R-:W-:Y:S01]  /*1b60*/  @!P0 MOV R10, R16 ;  /* 0x00000010000a8202 */ /* 0x000fe20000000f00 */
[----:B0-----:R-:W-:-:S10]  /*1b70*/  DMUL R14, R12, UR4 ;  /* 0x000000040c0e7c28 */ /* 0x001fd40008000000 */
[----:B------:R-:W0:Y:S02]  /*1b80*/  F2F.F32.F64 R14, R14 ;  /* 0x0000000e000e7310 */ /* 0x000e240000301000 */
[----:B0-----:R-:W-:-:S07]  /*1b90*/  FSEL R13, -R14, R14, !P1 ;  /* 0x0000000e0e0d7208 */ /* 0x001fce0004800100 */
.L_x_27:
[----:B------:R-:W-:Y:S05]  /*1ba0*/  BSYNC.RECONVERGENT B0 ;  /* 0x0000000000007941 */ /* 0x000fea0003800200 */
.L_x_26:
[----:B------:R-:W-:Y:S02]  /*1bb0*/  IMAD.MOV.U32 R19, RZ, RZ, 0x37cbac00 ;  /* 0x37cbac00ff137424 */ /* 0x000fe400078e00ff */
[----:B------:R-:W-:Y:S01]  /*1bc0*/  FMUL R12, R13, R13 ;  /* 0x0000000d0d0c7220 */ /* 0x000fe20000400000 */
[----:B------:R-:W-:Y:S01]  /*1bd0*/  LOP3.LUT R15, R10, 0x1, RZ, 0xc0, !PT ;  /* 0x000000010a0f7812 */ /* 0x000fe200078ec0ff */
[----:B------:R-:W-:Y:S01]  /*1be0*/  IMAD.MOV.U32 R25, RZ, RZ, 0x3c0885e4 ;  /* 0x3c0885e4ff197424 */ /* 0x000fe200078e00ff */
[----:B------:R-:W-:Y:S01]  /*1bf0*/  BSSY.RECONVERGENT B0, `(.L_x_31) ;  /* 0x0000074000007945 */ /* 0x000fe20003800200 */
[----:B------:R-:W-:Y:S01]  /*1c00*/  FFMA R14, R12, R19, -0.0013887860113754868507 ;  /* 0xbab607ed0c0e7423 */ /* 0x000fe20000000013 */
[----:B------:R-:W-:Y:S01]  /*1c10*/  ISETP.NE.U32.AND P0, PT, R15, 0x1, PT ;  /* 0x000000010f00780c */ /* 0x000fe20003f05070 */
[----:B------:R-:W-:Y:S02]  /*1c20*/  VIADD R10, R10, 0x1 ;  /* 0x000000010a0a7836 */ /* 0x000fe40000000000 */
[----:B------:R-:W-:Y:S01]  /*1c30*/  IMAD.MOV.U32 R16, RZ, RZ, 0x3e2aaaa8 ;  /* 0x3e2aaaa8ff107424 */ /* 0x000fe200078e00ff */
[----:B------:R-:W-:-:S02]  /*1c40*/  FSEL R15, R14, -0.00019574658654164522886, P0 ;  /* 0xb94d41530e0f7808 */ /* 0x000fc40000000000 */
[----:B------:R-:W-:Y:S02]  /*1c50*/  FSEL R25, R25, 0.041666727513074874878, !P0 ;  /* 0x3d2aaabb19197808 */ /* 0x000fe40004000000 */
[----:B------:R-:W-:Y:S02]  /*1c60*/  LOP3.LUT P1, RZ, R10, 0x2, RZ, 0xc0, !PT ;  /* 0x000000020aff7812 */ /* 0x000fe4000782c0ff */
[----:B------:R-:W-:Y:S01]  /*1c70*/  FSEL R10, R13, 1, !P0 ;  /* 0x3f8000000d0a7808 */ /* 0x000fe20004000000 */
[----:B------:R-:W-:Y:S01]  /*1c80*/  FFMA R15, R12, R15, R25 ;  /* 0x0000000f0c0f7223 */ /* 0x000fe20000000019 */
[----:B------:R-:W-:Y:S02]  /*1c90*/  FSEL R14, -R16, -0.4999999701976776123, !P0 ;  /* 0xbeffffff100e7808 */ /* 0x000fe40004000100 */
[----:B------:R-:W-:Y:S01]  /*1ca0*/  FSETP.GE.AND P0, PT, |R11|, 105615, PT ;  /* 0x47ce47800b00780b */ /* 0x000fe20003f06200 */
[C---:B------:R-:W-:Y:S02]  /*1cb0*/  FFMA R13, R12.reuse, R10, RZ ;  /* 0x0000000a0c0d7223 */ /* 0x040fe400000000ff */
[----:B------:R-:W-:-:S04]  /*1cc0*/  FFMA R14, R12, R15, R14 ;  /* 0x0000000f0c0e7223 */ /* 0x000fc8000000000e */
[----:B------:R-:W-:-:S04]  /*1cd0*/  FFMA R10, R13, R14, R10 ;  /* 0x0000000e0d0a7223 */ /* 0x000fc8000000000a */
[----:B------:R-:W-:-:S04]  /*1ce0*/  @P1 FADD R10, RZ, -R10 ;  /* 0x8000000aff0a1221 */ /* 0x000fc80000000000 */
[----:B------:R-:W-:-:S05]  /*1cf0*/  FFMA R10, R10, 9, R21 ;  /* 0x411000000a0a7823 */ /* 0x000fca0000000015 */
[----:B------:R-:W-:-:S05]  /*1d00*/  LOP3.LUT R13, R7, 0x80000000, R10, 0xb8, !PT ;  /* 0x80000000070d7812 */ /* 0x000fca00078eb80a */
[----:B------:R-:W-:-:S04]  /*1d10*/  FADD.RZ R13, R10, R13 ;  /* 0x0000000d0a0d7221 */ /* 0x000fc8000000c000 */
[----:B------:R0:W1:Y:S01]  /*1d20*/  F2I.TRUNC.NTZ R16, R13 ;  /* 0x0000000d00107305 */ /* 0x000062000020f100 */
[----:B------:R-:W-:Y:S05]  /*1d30*/  @!P0 BRA `(.L_x_32) ;  /* 0x00000004007c8947 */ /* 0x000fea0003800000 */
[----:B------:R-:W-:-:S13]  /*1d40*/  FSETP.NEU.AND P0, PT, |R11|, +INF , PT ;  /* 0x7f8000000b00780b */ /* 0x000fda0003f0d200 */
[----:B------:R-:W-:Y:S01]  /*1d50*/  @!P0 FMUL R18, RZ, R11 ;  /* 0x0000000bff128220 */ /* 0x000fe20000400000 */
[----:B------:R-:W-:Y:S01]  /*1d60*/  @!P0 IMAD.MOV.U32 R17, RZ, RZ, RZ ;  /* 0x000000ffff118224 */ /* 0x000fe200078e00ff */
[----:B------:R-:W-:Y:S06]  /*1d70*/  @!P0 BRA `(.L_x_32) ;  /* 0x00000004006c8947 */ /* 0x000fec0003800000 */
[----:B------:R-:W-:Y:S02]  /*1d80*/  IMAD.SHL.U32 R10, R11, 0x100, RZ ;  /* 0x000001000b0a7824 */ /* 0x000fe400078e00ff */
[----:B------:R-:W-:Y:S02]  /*1d90*/  HFMA2 R17, -RZ, RZ, 0, 0 ;  /* 0x00000000ff117431 */ /* 0x000fe400000001ff */
[----:B------:R-:W-:Y:S01]  /*1da0*/  IMAD.MOV.U32 R18, RZ, RZ, RZ ;  /* 0x000000ffff127224 */ /* 0x000fe200078e00ff */
[----:B------:R-:W2:Y:S01]  /*1db0*/  LDCU.64 UR8, c[0x4][0x40] ;  /* 0x01000800ff0877ac */ /* 0x000ea20008000a00 */
[----:B------:R-:W-:Y:S01]  /*1dc0*/  LOP3.LUT R25, R10, 0x80000000, RZ, 0xfc, !PT ;  /* 0x800000000a197812 */ /* 0x000fe200078efcff */
[----:B------:R-:W-:Y:S01]  /*1dd0*/  UMOV UR5, URZ ;  /* 0x000000ff00057c82 */ /* 0x000fe20008000000 */
[----:B------:R-:W-:-:S05]  /*1de0*/  UMOV UR4, URZ ;  /* 0x000000ff00047c82 */ /* 0x000fca0008000000 */
.L_x_33:
[----:B--2---:R-:W-:Y:S02]  /*1df0*/  IMAD.U32 R12, RZ, RZ, UR8 ;  /* 0x00000008ff0c7e24 */ /* 0x004fe4000f8e00ff */
[----:B0-----:R-:W-:-:S05]  /*1e00*/  IMAD.U32 R13, RZ, RZ, UR9 ;  /* 0x00000009ff0d7e24 */ /* 0x001fca000f8e00ff */
        /* <DEDUP_REMOVED lines=63> */
.L_x_35:
[----:B------:R-:W-:Y:S05]  /*2200*/  BSYNC.RECONVERGENT B1 ;  /* 0x0000000000017941 */ /* 0x000fea0003800200 */
.L_x_34:
        /* <DEDUP_REMOVED lines=18> */
.L_x_32:
[----:B------:R-:W-:Y:S05]  /*2330*/  BSYNC.RECONVERGENT B0 ;  /* 0x0000000000007941 */ /* 0x000fea0003800200 */
.L_x_31:
[----:B------:R-:W-:Y:S01]  /*2340*/  FMUL R11, R18, R18 ;  /* 0x00000012120b7220 */ /* 0x000fe20000400000 */
[C---:B------:R-:W-:Y:S01]  /*2350*/  LOP3.LUT R10, R17.reuse, 0x1, RZ, 0xc0, !PT ;  /* 0x00000001110a7812 */ /* 0x040fe200078ec0ff */
[----:B------:R-:W-:Y:S01]  /*2360*/  IMAD.MOV.U32 R14, RZ, RZ, 0x3d2aaabb ;  /* 0x3d2aaabbff0e7424 */ /* 0x000fe200078e00ff */
[----:B------:R-:W-:Y:S01]  /*2370*/  LOP3.LUT P1, RZ, R17, 0x2, RZ, 0xc0, !PT ;  /* 0x0000000211ff7812 */ /* 0x000fe2000782c0ff */
[----:B------:R-:W-:Y:S01]  /*2380*/  FFMA R19, R11, R19, -0.0013887860113754868507 ;  /* 0xbab607ed0b137423 */ /* 0x000fe20000000013 */
[----:B------:R-:W-:Y:S01]  /*2390*/  ISETP.NE.U32.AND P0, PT, R10, 0x1, PT ;  /* 0x000000010a00780c */ /* 0x000fe20003f05070 */
[----:B------:R-:W-:Y:S01]  /*23a0*/  IMAD.MOV.U32 R15, RZ, RZ, 0x3effffff ;  /* 0x3effffffff0f7424 */ /* 0x000fe200078e00ff */
[----:B------:R-:W-:Y:S01]  /*23b0*/  UMOV UR8, 0x54442d18 ;  /* 0x54442d1800087882 */ /* 0x000fe20000000000 */
[----:B------:R-:W-:Y:S01]  /*23c0*/  UMOV UR9, 0x401921fb ;  /* 0x401921fb00097882 */ /* 0x000fe20000000000 */
[----:B------:R-:W-:Y:S01]  /*23d0*/  FSEL R12, R19, -0.00019574658654164522886, !P0 ;  /* 0xb94d4153130c7808 */ /* 0x000fe20004000000 */
[----:B------:R-:W-:Y:S01]  /*23e0*/  UMOV UR10, 0x54442d18 ;  /* 0x54442d18000a7882 */ /* 0x000fe20000000000 */
[----:B------:R-:W-:Y:S01]  /*23f0*/  FSEL R14, R14, 0.0083327032625675201416, !P0 ;  /* 0x3c0885e40e0e7808 */ /* 0x000fe20004000000 */
[----:B------:R-:W-:Y:S01]  /*2400*/  UMOV UR11, 0x401921fb ;  /* 0x401921fb000b7882 */ /* 0x000fe20000000000 */
[----:B------:R-:W-:Y:S01]  /*2410*/  FSEL R10, R18, 1, P0 ;  /* 0x3f800000120a7808 */ /* 0x000fe20000000000 */
[----:B------:R-:W-:Y:S01]  /*2420*/  BSSY.RECONVERGENT B0, `(.L_x_36) ;  /* 0x0000039000007945 */ /* 0x000fe20003800200 */
[----:B------:R-:W-:Y:S01]  /*2430*/  FSEL R15, -R15, -0.16666662693023681641, !P0 ;  /* 0xbe2aaaa80f0f7808 */ /* 0x000fe20004000100 */
[C---:B------:R-:W-:Y:S01]  /*2440*/  FFMA R12, R11.reuse, R12, R14 ;  /* 0x0000000c0b0c7223 */ /* 0x040fe2000000000e */
[----:B-1----:R-:W-:Y:S01]  /*2450*/  ISETP.GT.U32.AND P0, PT, R16, 0x18f, PT ;  /* 0x0000018f1000780c */ /* 0x002fe20003f04070 */
[----:B0-----:R-:W-:Y:S01]  /*2460*/  FFMA R13, R11, R10, RZ ;  /* 0x0000000a0b0d7223 */ /* 0x001fe200000000ff */
[----:B------:R-:W-:-:S02]  /*2470*/  IMAD.MOV.U32 R24, RZ, RZ, RZ ;  /* 0x000000ffff187224 */ /* 0x000fc400078e00ff */
[----:B------:R-:W-:-:S04]  /*2480*/  FFMA R12, R11, R12, R15 ;  /* 0x0000000c0b0c7223 */ /* 0x000fc8000000000f */
[----:B------:R-:W-:-:S04]  /*2490*/  FFMA R13, R13, R12, R10 ;  /* 0x0000000c0d0d7223 */ /* 0x000fc8000000000a */
[----:B------:R-:W-:-:S04]  /*24a0*/  @P1 FADD R13, RZ, -R13 ;  /* 0x8000000dff0d1221 */ /* 0x000fc80000000000 */
[----:B------:R-:W-:-:S05]  /*24b0*/  FADD R10, R8, R13 ;  /* 0x0000000d080a7221 */ /* 0x000fca0000000000 */
[----:B------:R-:W-:-:S05]  /*24c0*/  LOP3.LUT R11, R7, 0x80000000, R10, 0xb8, !PT ;  /* 0x80000000070b7812 */ /* 0x000fca00078eb80a */
[----:B------:R-:W-:-:S04]  /*24d0*/  FADD.RZ R11, R10, R11 ;  /* 0x0000000b0a0b7221 */ /* 0x000fc8000000c000 */
        /* <DEDUP_REMOVED lines=9> */
.L_x_37:
        /* <DEDUP_REMOVED lines=36> */
.L_x_38:
[----:B------:R-:W-:Y:S05]  /*27b0*/  BSYNC.RECONVERGENT B0 ;  /* 0x0000000000007941 */ /* 0x000fea0003800200 */
.L_x_36:
[C---:B------:R-:W-:Y:S01]  /*27c0*/  FADD R14, R20.reuse, UR14 ;  /* 0x0000000e140e7e21 */ /* 0x040fe20008000000 */
[----:B------:R-:W-:Y:S01]  /*27d0*/  FSETP.GEU.AND P0, PT, R20, -UR14, PT ;  /* 0x8000000e14007c0b */ /* 0x000fe2000bf0e000 */
[----:B------:R-:W-:Y:S02]  /*27e0*/  BSSY.RECONVERGENT B0, `(.L_x_39) ;  /* 0x0000071000007945 */ /* 0x000fe40003800200 */
[----:B------:R-:W2:Y:S02]  /*27f0*/  F2F.F64.F32 R12, R14 ;  /* 0x0000000e000c7310 */ /* 0x000ea40000201800 */
[----:B--2---:R-:W-:-:S08]  /*2800*/  DADD R12, R12, UR8 ;  /* 0x000000080c0c7e29 */ /* 0x004fd00008000000 */
        /* <DEDUP_REMOVED lines=26> */
.L_x_41:
        /* <DEDUP_REMOVED lines=44> */
[----:B------:R-:W-:Y:S01]  /*2c70*/  @P1 IMAD.MOV.U32 R11, RZ, RZ, R3 ;  /* 0x000000ffff0b1224 */ /* 0x000fe200078e0003 */
[----:B------:R-:W-:Y:S01]  /*2c80*/  @P0 MOV R11, R4 ;  /* 0x00000004000b0202 */ /* 0x000fe20000000f00 */
[----:B------:R-:W-:-:S02]  /*2c90*/  @P1 IMAD.MOV.U32 R18, RZ, RZ, R4 ;  /* 0x000000ffff121224 */ /* 0x000fc400078e0004 */
[--C-:B------:R-:W-:Y:S02]  /*2ca0*/  @P0 IMAD.MOV.U32 R18, RZ, RZ, R5.reuse ;  /* 0x000000ffff120224 */ /* 0x100fe400078e0005 */
[----:B------:R-:W-:Y:S02]  /*2cb0*/  @P3 IMAD.MOV.U32 R11, RZ, RZ, R5 ;  /* 0x000000ffff0b3224 */ /* 0x000fe400078e0005 */
[--C-:B------:R-:W-:Y:S02]  /*2cc0*/  @P3 IMAD.MOV.U32 R18, RZ, RZ, R6.reuse ;  /* 0x000000ffff123224 */ /* 0x100fe400078e0006 */
[----:B------:R-:W-:Y:S01]  /*2cd0*/  @P5 IMAD.MOV.U32 R11, RZ, RZ, R6 ;  /* 0x000000ffff0b5224 */ /* 0x000fe200078e0006 */
[----:B------:R-:W-:Y:S01]  /*2ce0*/  @P4 MOV R11, R17 ;  /* 0x00000011000b4202 */ /* 0x000fe20000000f00 */
[----:B------:R-:W-:Y:S01]  /*2cf0*/  @P5 IMAD.MOV.U32 R18, RZ, RZ, R17 ;  /* 0x000000ffff125224 */ /* 0x000fe200078e0011 */
[----:B------:R-:W-:Y:S06]  /*2d00*/  @!P6 BRA `(.L_x_43) ;  /* 0x00000000002ce947 */ /* 0x000fec0003800000 */
[----:B------:R-:W-:Y:S01]  /*2d10*/  @P2 IMAD.MOV.U32 R12, RZ, RZ, R0 ;  /* 0x000000ffff0c2224 */ /* 0x000fe200078e0000 */
[----:B------:R-:W-:Y:S01]  /*2d20*/  LOP3.LUT R10, R10, 0x1f, RZ, 0xc0, !PT ;  /* 0x0000001f0a0a7812 */ /* 0x000fe200078ec0ff */
[----:B------:R-:W-:Y:S02]  /*2d30*/  @P1 IMAD.MOV.U32 R12, RZ, RZ, R2 ;  /* 0x000000ffff0c1224 */ /* 0x000fe400078e0002 */
[----:B------:R-:W-:Y:S01]  /*2d40*/  @P0 IMAD.MOV.U32 R12, RZ, RZ, R3 ;  /* 0x000000ffff0c0224 */ /* 0x000fe200078e0003 */
[----:B------:R-:W-:Y:S01]  /*2d50*/  ISETP.EQ.AND P0, PT, R13, 0x8, PT ;  /* 0x000000080d00780c */ /* 0x000fe20003f02270 */
[----:B------:R-:W-:Y:S01]  /*2d60*/  @P3 IMAD.MOV.U32 R12, RZ, RZ, R4 ;  /* 0x000000ffff0c3224 */ /* 0x000fe200078e0004 */
[----:B------:R-:W-:Y:S01]  /*2d70*/  SHF.L.W.U32.HI R18, R11, R10, R18 ;  /* 0x0000000a0b127219 */ /* 0x000fe20000010e12 */
[----:B------:R-:W-:Y:S01]  /*2d80*/  @P5 IMAD.MOV.U32 R12, RZ, RZ, R5 ;  /* 0x000000ffff0c5224 */ /* 0x000fe200078e0005 */
[----:B------:R-:W-:-:S09]  /*2d90*/  @P4 MOV R12, R6 ;  /* 0x00000006000c4202 */ /* 0x000fd20000000f00 */
[----:B------:R-:W-:-:S05]  /*2da0*/  @P0 IMAD.MOV.U32 R12, RZ, RZ, R17 ;  /* 0x000000ffff0c0224 */ /* 0x000fca00078e0011 */
[----:B------:R-:W-:-:S07]  /*2db0*/  SHF.L.W.U32.HI R11, R12, R10, R11 ;  /* 0x0000000a0c0b7219 */ /* 0x000fce0000010e0b */
.L_x_43:
[----:B------:R-:W-:Y:S05]  /*2dc0*/  BSYNC.RECONVERGENT B1 ;  /* 0x0000000000017941 */ /* 0x000fea0003800200 */
.L_x_42:
        /* <DEDUP_REMOVED lines=18> */
.L_x_40:
[----:B------:R-:W-:Y:S05]  /*2ef0*/  BSYNC.RECONVERGENT B0 ;  /* 0x0000000000007941 */ /* 0x000fea0003800200 */
.L_x_39:
[----:B------:R-:W-:Y:S02]  /*2f00*/  IMAD.MOV.U32 R17, RZ, RZ, 0x37cbac00 ;  /* 0x37cbac00ff117424 */ /* 0x000fe400078e00ff */
[----:B------:R-:W-:Y:S01]  /*2f10*/  FMUL R11, R19, R19 ;  /* 0x00000013130b7220 */ /* 0x000fe20000400000 */
[C---:B------:R-:W-:Y:S01]  /*2f20*/  LOP3.LUT R12, R18.reuse, 0x1, RZ, 0xc0, !PT ;  /* 0x00000001120c7812 */ /* 0x040fe200078ec0ff */
[----:B------:R-:W-:Y:S01]  /*2f30*/  VIADD R26, R18, 0x1 ;  /* 0x00000001121a7836 */ /* 0x000fe20000000000 */
[----:B------:R-:W-:Y:S01]  /*2f40*/  MOV R25, 0x3c0885e4 ;  /* 0x3c0885e400197802 */ /* 0x000fe20000000f00 */
[----:B------:R-:W-:Y:S01]  /*2f50*/  FFMA R10, R11, R17, -0.0013887860113754868507 ;  /* 0xbab607ed0b0a7423 */ /* 0x000fe20000000011 */
[----:B------:R-:W-:Y:S01]  /*2f60*/  ISETP.NE.U32.AND P0, PT, R12, 0x1, PT ;  /* 0x000000010c00780c */ /* 0x000fe20003f05070 */
[----:B------:R-:W-:Y:S01]  /*2f70*/  IMAD.MOV.U32 R13, RZ, RZ, 0x3e2aaaa8 ;  /* 0x3e2aaaa8ff0d7424 */ /* 0x000fe200078e00ff */
[----:B------:R-:W-:Y:S01]  /*2f80*/  LOP3.LUT P1, RZ, R26, 0x2, RZ, 0xc0, !PT ;  /* 0x000000021aff7812 */ /* 0x000fe2000782c0ff */
[----:B------:R-:W-:Y:S01]  /*2f90*/  BSSY.RECONVERGENT B0, `(.L_x_44) ;  /* 0x000006e000007945 */ /* 0x000fe20003800200 */
[----:B------:R-:W-:-:S02]  /*2fa0*/  FSEL R12, R10, -0.00019574658654164522886, P0 ;  /* 0xb94d41530a0c7808 */ /* 0x000fc40000000000 */
[----:B------:R-:W-:Y:S02]  /*2fb0*/  FSEL R18, R25, 0.041666727513074874878, !P0 ;  /* 0x3d2aaabb19127808 */ /* 0x000fe40004000000 */
[----:B------:R-:W-:Y:S02]  /*2fc0*/  FSEL R10, R19, 1, !P0 ;  /* 0x3f800000130a7808 */ /* 0x000fe40004000000 */
[----:B------:R-:W-:Y:S01]  /*2fd0*/  FSEL R19, -R13, -0.4999999701976776123, !P0 ;  /* 0xbeffffff0d137808 */ /* 0x000fe20004000100 */
[C---:B------:R-:W-:Y:S01]  /*2fe0*/  FFMA R12, R11.reuse, R12, R18 ;  /* 0x0000000c0b0c7223 */ /* 0x040fe20000000012 */
        /* <DEDUP_REMOVED lines=21> */
.L_x_46:
        /* <DEDUP_REMOVED lines=37> */
[----:B------:R-:W-:Y:S02]  /*3390*/  @P3 MOV R10, R0 ;  /* 0x00000000000a3202 */ /* 0x000fe40000000f00 */
[----:B------:R-:W-:Y:S01]  /*33a0*/  @P4 IMAD.MOV.U32 R11, RZ, RZ, R0 ;  /* 0x000000ffff0b4224 */ /* 0x000fe200078e0000 */
[C---:B------:R-:W-:Y:S01]  /*33b0*/  ISETP.EQ.AND P3, PT, R13.reuse, -0x4, PT ;  /* 0xfffffffc0d00780c */ /* 0x040fe20003f62270 */
[--C-:B------:R-:W-:Y:S01]  /*33c0*/  @P4 IMAD.MOV.U32 R10, RZ, RZ, R2.reuse ;  /* 0x000000ffff0a4224 */ /* 0x100fe200078e0002 */
[----:B------:R-:W-:Y:S01]  /*33d0*/  ISETP.EQ.AND P4, PT, R13, RZ, PT ;  /* 0x000000ff0d00720c */ /* 0x000fe20003f82270 */
[----:B------:R-:W-:Y:S02]  /*33e0*/  @P2 IMAD.MOV.U32 R11, RZ, RZ, R2 ;  /* 0x000000ffff0b2224 */ /* 0x000fe400078e0002 */
[--C-:B------:R-:W-:Y:S01]  /*33f0*/  @P2 IMAD.MOV.U32 R10, RZ, RZ, R3.reuse ;  /* 0x000000ffff0a2224 */ /* 0x100fe200078e0003 */
[----:B------:R-:W-:Y:S01]  /*3400*/  @P1 MOV R10, R4 ;  /* 0x00000004000a1202 */ /* 0x000fe20000000f00 */
[----:B------:R-:W-:-:S02]  /*3410*/  @P1 IMAD.MOV.U32 R11, RZ, RZ, R3 ;  /* 0x000000ffff0b1224 */ /* 0x000fc400078e0003 */
[----:B------:R-:W-:Y:S02]  /*3420*/  @P0 IMAD.MOV.U32 R11, RZ, RZ, R4 ;  /* 0x000000ffff0b0224 */ /* 0x000fe400078e0004 */
[--C-:B------:R-:W-:Y:S02]  /*3430*/  @P0 IMAD.MOV.U32 R10, RZ, RZ, R5.reuse ;  /* 0x000000ffff0a0224 */ /* 0x100fe400078e0005 */
[----:B------:R-:W-:Y:S02]  /*3440*/  @P3 IMAD.MOV.U32 R11, RZ, RZ, R5 ;  /* 0x000000ffff0b3224 */ /* 0x000fe400078e0005 */
[--C-:B------:R-:W-:Y:S01]  /*3450*/  @P3 IMAD.MOV.U32 R10, RZ, RZ, R6.reuse ;  /* 0x000000ffff0a3224 */ /* 0x100fe200078e0006 */
[----:B------:R-:W-:Y:S01]  /*3460*/  @P4 MOV R10, R15 ;  /* 0x0000000f000a4202 */ /* 0x000fe20000000f00 */
[----:B------:R-:W-:Y:S02]  /*3470*/  @P4 IMAD.MOV.U32 R11, RZ, RZ, R6 ;  /* 0x000000ffff0b4224 */ /* 0x000fe400078e0006 */
[----:B------:R-:W-:Y:S01]  /*3480*/  @P5 IMAD.MOV.U32 R11, RZ, RZ, R15 ;  /* 0x000000ffff0b5224 */ /* 0x000fe200078e000f */
[----:B------:R-:W-:Y:S06]  /*3490*/  @!P6 BRA `(.L_x_48) ;  /* 0x000000000028e947 */ /* 0x000fec0003800000 */
[----:B------:R-:W-:Y:S01]  /*34a0*/  @P1 IMAD.MOV.U32 R0, RZ, RZ, R2 ;  /* 0x000000ffff001224 */ /* 0x000fe200078e0002 */
[----:B------:R-:W-:Y:S01]  /*34b0*/  LOP3.LUT R12, R12, 0x1f, RZ, 0xc0, !PT ;  /* 0x0000001f0c0c7812 */ /* 0x000fe200078ec0ff */
        /* <DEDUP_REMOVED lines=8> */
.L_x_48:
[----:B------:R-:W-:Y:S05]  /*3540*/  BSYNC.RECONVERGENT B1 ;  /* 0x0000000000017941 */ /* 0x000fea0003800200 */
.L_x_47:
        /* <DEDUP_REMOVED lines=18> */
.L_x_45:
[----:B------:R-:W-:Y:S05]  /*3670*/  BSYNC.RECONVERGENT B0 ;  /* 0x0000000000007941 */ /* 0x000fea0003800200 */
.L_x_44:
[----:B------:R-:W-:Y:S01]  /*3680*/  FMUL R2, R16, R16 ;  /* 0x0000001010027220 */ /* 0x000fe20000400000 */
[C---:B------:R-:W-:Y:S01]  /*3690*/  LOP3.LUT R0, R15.reuse, 0x1, RZ, 0xc0, !PT ;  /* 0x000000010f007812 */ /* 0x040fe200078ec0ff */
[----:B------:R-:W-:Y:S01]  /*36a0*/  IMAD.MOV.U32 R3, RZ, RZ, 0x3d2aaabb ;  /* 0x3d2aaabbff037424 */ /* 0x000fe200078e00ff */
[----:B------:R-:W-:Y:S01]  /*36b0*/  MOV R4, 0x3effffff ;  /* 0x3effffff00047802 */ /* 0x000fe20000000f00 */
[----:B------:R-:W-:Y:S01]  /*36c0*/  FFMA R17, R2, R17, -0.0013887860113754868507 ;  /* 0xbab607ed02117423 */ /* 0x000fe20000000011 */
[----:B------:R-:W-:Y:S01]  /*36d0*/  ISETP.NE.U32.AND P0, PT, R0, 0x1, PT ;  /* 0x000000010000780c */ /* 0x000fe20003f05070 */
[----:B------:R-:W-:Y:S01]  /*36e0*/  UMOV UR8, 0x54442d18 ;  /* 0x54442d1800087882 */ /* 0x000fe20000000000 */
[----:B------:R-:W-:Y:S01]  /*36f0*/  LOP3.LUT P1, RZ, R15, 0x2, RZ, 0xc0, !PT ;  /* 0x000000020fff7812 */ /* 0x000fe2000782c0ff */
        /* <DEDUP_REMOVED lines=8> */
[----:B------:R-:W-:Y:S01]  /*3780*/  FFMA R17, R2, R17, R3 ;  /* 0x0000001102117223 */ /* 0x000fe20000000003 */
[----:B-1----:R-:W-:Y:S01]  /*3790*/  ISETP.GT.U32.AND P0, PT, R18, 0x18f, PT ;  /* 0x0000018f1200780c */ /* 0x002fe20003f04070 */
[----:B------:R-:W-:-:S02]  /*37a0*/  FFMA R3, R2, R0, RZ ;  /* 0x0000000002037223 */ /* 0x000fc400000000ff */
[----:B------:R-:W-:-:S04]  /*37b0*/  FFMA R4, R2, R17, R4 ;  /* 0x0000001102047223 */ /* 0x000fc80000000004 */
[----:B------:R-:W-:Y:S01]  /*37c0*/  FFMA R3, R3, R4, R0 ;  /* 0x0000000403037223 */ /* 0x000fe20000000000 */
[----:B------:R-:W-:-:S03]  /*37d0*/  IMAD.MOV.U32 R0, RZ, RZ, RZ ;  /* 0x000000ffff007224 */ /* 0x000fc600078e00ff */
[----:B------:R-:W-:-:S04]  /*37e0*/  @P1 FADD R3, RZ, -R3 ;  /* 0x80000003ff031221 */ /* 0x000fc80000000000 */
[----:B------:R-:W-:-:S05]  /*37f0*/  FADD R8, R8, R3 ;  /* 0x0000000308087221 */ /* 0x000fca0000000000 */
[----:B------:R-:W-:-:S05]  /*3800*/  LOP3.LUT R7, R7, 0x80000000, R8, 0xb8, !PT ;  /* 0x8000000007077812 */ /* 0x000fca00078eb808 */
[----:B------:R-:W-:-:S06]  /*3810*/  FADD.RZ R7, R8, R7 ;  /* 0x0000000708077221 */ /* 0x000fcc000000c000 */
[----:B------:R-:W1:Y:S02]  /*3820*/  F2I.TRUNC.NTZ R7, R7 ;  /* 0x0000000700077305 */ /* 0x000e64000020f100 */
[----:B-1----:R-:W-:-:S13]  /*3830*/  ISETP.GT.U32.OR P0, PT, R7, 0x12b, P0 ;  /* 0x0000012b0700780c */ /* 0x002fda0000704470 */
[----:B------:R-:W-:Y:S05]  /*3840*/  @P0 BRA `(.L_x_50) ;  /* 0x0000000000180947 */ /* 0x000fea0003800000 */
[----:B------:R-:W1:Y:S01]  /*3850*/  LDC.64 R2, c[0x0][0x390] ;  /* 0x0000e400ff027b82 */ /* 0x000e620000000a00 */
[----:B------:R-:W2:Y:S02]  /*3860*/  LDCU UR4, c[0x0][0x398] ;  /* 0x00007300ff0477ac */ /* 0x000ea40008000800 */
[----:B--2---:R-:W-:-:S04]  /*3870*/  IMAD R5, R7, UR4, R18 ;  /* 0x0000000407057c24 */ /* 0x004fc8000f8e0212 */
[----:B-1----:R-:W-:-:S05]  /*3880*/  IMAD.WIDE R2, R5, 0x4, R2 ;  /* 0x0000000405027825 */ /* 0x002fca00078e0202 */
[----:B------:R1:W5:Y:S01]  /*3890*/  LDG.E R0, desc[UR6][R2.64] ;  /* 0x0000000602007981 */ /* 0x000362000c1e1900 */
[----:B------:R-:W-:Y:S05]  /*38a0*/  BRA `(.L_x_51) ;  /* 0x0000000000907947 */ /* 0x000fea0003800000 */
.L_x_50:
[----:B------:R-:W2:Y:S04]  /*38b0*/  LDG.E.64 R2, desc[UR6][R22.64+0x10] ;  /* 0x0000100616027981 */ /* 0x000ea8000c1e1b00 */
[----:B------:R-:W3:Y:S04]  /*38c0*/  LDG.E.64 R6, desc[UR6][R22.64+0x20] ;  /* 0x0000200616067981 */ /* 0x000ee8000c1e1b00 */
[----:B0-----:R-:W4:Y:S01]  /*38d0*/  LDG.E.64 R10, desc[UR6][R22.64+0x18] ;  /* 0x00001806160a7981 */ /* 0x001f22000c1e1b00 */
[----:B------:R-:W-:Y:S01]  /*38e0*/  F2F.F64.F32 R20, R20 ;  /* 0x0000001400147310 */ /* 0x000fe20000201800 */
[----:B------:R-:W-:Y:S01]  /*38f0*/  IMAD.MOV.U32 R14, RZ, RZ, 0x54442d18 ;  /* 0x54442d18ff0e7424 */ /* 0x000fe200078e00ff */
[----:B------:R-:W-:Y:S01]  /*3900*/  UMOV UR4, 0x54442d18 ;  /* 0x54442d1800047882 */ /* 0x000fe20000000000 */
[----:B------:R-:W-:Y:S01]  /*3910*/  IMAD.MOV.U32 R15, RZ, RZ, 0x3fe921fb ;  /* 0x3fe921fbff0f7424 */ /* 0x000fe200078e00ff */
[----:B------:R-:W-:Y:S01]  /*3920*/  UMOV UR5, 0x3ff921fb ;  /* 0x3ff921fb00057882 */ /* 0x000fe20000000000 */
[----:B--2---:R-:W-:Y:S01]  /*3930*/  SHF.R.U32.HI R4, RZ, 0x2, R3 ;  /* 0x00000002ff047819 */ /* 0x004fe20000011603 */
[----:B------:R-:W-:-:S03]  /*3940*/  VIADD R2, R2, 0x587c5 ;  /* 0x000587c502027836 */ /* 0x000fc60000000000 */
[----:B------:R-:W-:Y:S01]  /*3950*/  LOP3.LUT R4, R4, R3, RZ, 0x3c, !PT ;  /* 0x0000000304047212 */ /* 0x000fe200078e3cff */
[----:B---3--:R-:W-:Y:S02]  /*3960*/  IMAD.SHL.U32 R3, R7, 0x10, RZ ;  /* 0x0000001007037824 */ /* 0x008fe400078e00ff */
[----:B------:R-:W-:Y:S02]  /*3970*/  IMAD.MOV.U32 R17, RZ, RZ, R6 ;  /* 0x000000ffff117224 */ /* 0x000fe400078e0006 */
[----:B------:R-:W-:Y:S02]  /*3980*/  IMAD.SHL.U32 R5, R4, 0x2, RZ ;  /* 0x0000000204057824 */ /* 0x000fe400078e00ff */
[----:B----4-:R-:W-:-:S03]  /*3990*/  IMAD.MOV.U32 R16, RZ, RZ, R11 ;  /* 0x000000ffff107224 */ /* 0x010fc600078e000b */
[----:B------:R-:W-:Y:S02]  /*39a0*/  LOP3.LUT R4, R4, R5, R3, 0x96, !PT ;  /* 0x0000000504047212 */ /* 0x000fe400078e9603 */
[----:B------:R-:W-:Y:S02]  /*39b0*/  STG.E.64 desc[UR6][R22.64+0x18], R16 ;  /* 0x0000181016007986 */ /* 0x000fe4000c101b06 */
[----:B------:R-:W-:Y:S01]  /*39c0*/  LOP3.LUT R5, R4, R7, RZ, 0x3c, !PT ;  /* 0x0000000704057212 */ /* 0x000fe200078e3cff */
[----:B------:R-:W-:-:S04]  /*39d0*/  HFMA2 R4, -RZ, RZ, 0.1171875, 0 ;  /* 0x2f800000ff047431 */ /* 0x000fc800000001ff */
[----:B------:R-:W-:-:S05]  /*39e0*/  IMAD.IADD R3, R5, 0x1, R2 ;  /* 0x0000000105037824 */ /* 0x000fca00078e0202 */
[----:B------:R-:W-:-:S05]  /*39f0*/  I2FP.F32.U32 R3, R3 ;  /* 0x0000000300037245 */ /* 0x000fca0000201000 */
[----:B------:R-:W-:Y:S01]  /*3a00*/  FFMA R3, R3, R4, 1.1641532182693481445e-10 ;  /* 0x2f00000003037423 */ /* 0x000fe20000000004 */
[----:B------:R-:W-:-:S03]  /*3a10*/  IMAD.MOV.U32 R4, RZ, RZ, R7 ;  /* 0x000000ffff047224 */ /* 0x000fc600078e0007 */
[----:B------:R0:W1:Y:S02]  /*3a20*/  F2F.F64.F32 R12, R3 ;  /* 0x00000003000c7310 */ /* 0x0000640000201800 */
[----:B------:R-:W-:Y:S01]  /*3a30*/  STG.E.64 desc[UR6][R22.64+0x20], R4 ;  /* 0x0000200416007986 */ /* 0x000fe2000c101b06 */
[----:B0-----:R-:W-:-:S05]  /*3a40*/  MOV R3, R10 ;  /* 0x0000000a00037202 */ /* 0x001fca0000000f00 */
[----:B------:R-:W-:Y:S01]  /*3a50*/  STG.E.64 desc[UR6][R22.64+0x10], R2 ;  /* 0x0000100216007986 */ /* 0x000fe2000c101b06 */
[----:B-1----:R-:W-:-:S08]  /*3a60*/  DFMA R12, R12, UR4, R14 ;  /* 0x000000040c0c7c2b */ /* 0x002fd0000800000e */
[----:B------:R-:W-:-:S06]  /*3a70*/  DADD R12, R20, R12 ;  /* 0x00000000140c7229 */ /* 0x000fcc000000000c */
[----:B------:R-:W0:Y:S08]  /*3a80*/  F2F.F32.F64 R20, R12 ;  /* 0x0000000c00147310 */ /* 0x000e300000301000 */
[----:B0-----:R-:W0:Y:S01]  /*3a90*/  F2F.F64.F32 R14, R20 ;  /* 0x00000014000e7310 */ /* 0x001e220000201800 */
[----:B------:R1:W-:Y:S01]  /*3aa0*/  STG.E desc[UR6][R22.64+0x8], R20 ;  /* 0x0000081416007986 */ /* 0x0003e2000c101906 */
[----:B0-----:R-:W-:-:S14]  /*3ab0*/  DSETP.GT.AND P0, PT, R14, UR8, PT ;  /* 0x000000080e007e2a */ /* 0x001fdc000bf04000 */
[----:B------:R-:W-:-:S06]  /*3ac0*/  @P0 DADD R14, R14, -UR10 ;  /* 0x8000000a0e0e0e29 */ /* 0x000fcc0008000000 */
[----:B-1----:R-:W0:Y:S02]  /*3ad0*/  @P0 F2F.F32.F64 R20, R14 ;  /* 0x0000000e00140310 */ /* 0x002e240000301000 */
[----:B0-----:R2:W-:Y:S03]  /*3ae0*/  @P0 STG.E desc[UR6][R22.64+0x8], R20 ;  /* 0x0000081416000986 */ /* 0x0015e6000c101906 */
.L_x_51:
[----:B------:R-:W-:Y:S05]  /*3af0*/  BSYNC.RECONVERGENT B0 ;  /* 0x0000000000007941 */ /* 0x000fea0003800200 */
.L_x_49:
[C---:B-----5:R-:W-:Y:S02]  /*3b00*/  FSETP.GT.AND P0, PT, R9.reuse, R24, PT ;  /* 0x000000180900720b */ /* 0x060fe40003f04000 */
[----:B------:R-:W-:-:S13]  /*3b10*/  FSETP.GT.AND P1, PT, R9, R0, PT ;  /* 0x000000000900720b */ /* 0x000fda0003f24000 */
[----:B------:R-:W-:Y:S05]  /*3b20*/  @P0 EXIT P1 ;  /* 0x000000000000094d */ /* 0x000fea0000800000 */
[C---:B------:R-:W-:Y:S01]  /*3b30*/  FSETP.GEU.AND P0, PT, R9.reuse, R24, PT ;  /* 0x000000180900720b */ /* 0x040fe20003f0e000 */
[----:B------:R-:W-:Y:S03]  /*3b40*/  BSSY.RECONVERGENT B0, `(.L_x_52) ;  /* 0x000002b000007945 */ /* 0x000fe60003800200 */
[----:B------:R-:W-:-:S13]  /*3b50*/  FSETP.GEU.OR P0, PT, R9, R0, P0 ;  /* 0x000000000900720b */ /* 0x000fda000070e400 */
[----:B------:R-:W-:Y:S05]  /*3b60*/  @P0 BRA `(.L_x_53) ;  /* 0x00000000007c0947 */ /* 0x000fea0003800000 */
[----:B------:R-:W3:Y:S01]  /*3b70*/  LDG.E.64 R6, desc[UR6][R22.64+0x10] ;  /* 0x0000100616067981 */ /* 0x000ee2000c1e1b00 */
[----:B------:R-:W2:Y:S03]  /*3b80*/  LDCU UR4, c[0x0][0x3a4] ;  /* 0x00007480ff0477ac */ /* 0x000ea60008000800 */
[----:B-1----:R-:W4:Y:S04]  /*3b90*/  LDG.E.64 R2, desc[UR6][R22.64+0x20] ;  /* 0x0000200616027981 */ /* 0x002f28000c1e1b00 */
[----:B------:R-:W5:Y:S01]  /*3ba0*/  LDG.E.64 R4, desc[UR6][R22.64+0x18] ;  /* 0x0000180616047981 */ /* 0x000f62000c1e1b00 */
[----:B---3--:R-:W-:Y:S01]  /*3bb0*/  SHF.R.U32.HI R0, RZ, 0x2, R7 ;  /* 0x00000002ff007819 */ /* 0x008fe20000011607 */
[----:B------:R-:W-:-:S03]  /*3bc0*/  VIADD R6, R6, 0x587c5 ;  /* 0x000587c506067836 */ /* 0x000fc60000000000 */
[----:B------:R-:W-:Y:S01]  /*3bd0*/  LOP3.LUT R0, R0, R7, RZ, 0x3c, !PT ;  /* 0x0000000700007212 */ /* 0x000fe200078e3cff */
[----:B----4-:R-:W-:Y:S02]  /*3be0*/  IMAD.SHL.U32 R7, R3, 0x10, RZ ;  /* 0x0000001003077824 */ /* 0x010fe400078e00ff */
[----:B------:R-:W-:Y:S02]  /*3bf0*/  IMAD.MOV.U32 R13, RZ, RZ, R2 ;  /* 0x000000ffff0d7224 */ /* 0x000fe400078e0002 */
[----:B------:R-:W-:Y:S02]  /*3c00*/  IMAD.SHL.U32 R8, R0, 0x2, RZ ;  /* 0x0000000200087824 */ /* 0x000fe400078e00ff */
[----:B-----5:R-:W-:-:S03]  /*3c10*/  IMAD.MOV.U32 R12, RZ, RZ, R5 ;  /* 0x000000ffff0c7224 */ /* 0x020fc600078e0005 */
[----:B------:R-:W-:Y:S01]  /*3c20*/  LOP3.LUT R8, R0, R8, R7, 0x96, !PT ;  /* 0x0000000800087212 */ /* 0x000fe200078e9607 */
[----:B------:R-:W-:Y:S01]  /*3c30*/  IMAD.MOV.U32 R7, RZ, RZ, 0x2f800000 ;  /* 0x2f800000ff077424 */ /* 0x000fe200078e00ff */
[----:B------:R3:W-:Y:S02]  /*3c40*/  STG.E.64 desc[UR6][R22.64+0x18], R12 ;  /* 0x0000180c16007986 */ /* 0x0007e4000c101b06 */
[----:B------:R-:W-:Y:S01]  /*3c50*/  LOP3.LUT R9, R8, R3, RZ, 0x3c, !PT ;  /* 0x0000000308097212 */ /* 0x000fe200078e3cff */
[----:B------:R-:W-:-:S04]  /*3c60*/  IMAD.MOV.U32 R8, RZ, RZ, R3 ;  /* 0x000000ffff087224 */ /* 0x000fc800078e0003 */
[----:B------:R-:W-:Y:S01]  /*3c70*/  IMAD.IADD R0, R9, 0x1, R6 ;  /* 0x0000000109007824 */ /* 0x000fe200078e0206 */
[----:B------:R3:W-:Y:S04]  /*3c80*/  STG.E.64 desc[UR6][R22.64+0x20], R8 ;  /* 0x0000200816007986 */ /* 0x0007e8000c101b06 */
[----:B------:R-:W-:-:S05]  /*3c90*/  I2FP.F32.U32 R0, R0 ;  /* 0x0000000000007245 */ /* 0x000fca0000201000 */
[----:B------:R-:W-:Y:S01]  /*3ca0*/  FFMA R0, R0, R7, 1.1641532182693481445e-10 ;  /* 0x2f00000000007423 */ /* 0x000fe20000000007 */
[----:B------:R-:W-:-:S03]  /*3cb0*/  MOV R7, 0xffffffff ;  /* 0xffffffff00077802 */ /* 0x000fc60000000f00 */
[----:B------:R-:W-:-:S06]  /*3cc0*/  FADD R0, R0, R0 ;  /* 0x0000000000007221 */ /* 0x000fcc0000000000 */
[----:B------:R-:W1:Y:S02]  /*3cd0*/  F2I.CEIL.NTZ R0, R0 ;  /* 0x0000000000007305 */ /* 0x000e64000020b100 */
[----:B-1----:R-:W-:-:S04]  /*3ce0*/  ISETP.NE.AND P0, PT, R0, 0x1, PT ;  /* 0x000000010000780c */ /* 0x002fc80003f05270 */
[----:B------:R-:W-:-:S04]  /*3cf0*/  SEL R7, R7, 0x1, !P0 ;  /* 0x0000000107077807 */ /* 0x000fc80004000000 */
[----:B0-----:R-:W-:Y:S01]  /*3d00*/  I2FP.F32.S32 R11, R7 ;  /* 0x00000007000b7245 */ /* 0x001fe20000201400 */
[----:B------:R-:W-:-:S04]  /*3d10*/  IMAD.MOV.U32 R7, RZ, RZ, R4 ;  /* 0x000000ffff077224 */ /* 0x000fc800078e0004 */
[----:B--2---:R-:W-:Y:S01]  /*3d20*/  FFMA R20, R11, UR4, R20 ;  /* 0x000000040b147c23 */ /* 0x004fe20008000014 */
[----:B------:R3:W-:Y:S04]  /*3d30*/  STG.E.64 desc[UR6][R22.64+0x10], R6 ;  /* 0x0000100616007986 */ /* 0x0007e8000c101b06 */
[----:B------:R3:W-:Y:S01]  /*3d40*/  STG.E desc[UR6][R22.64+0x8], R20 ;  /* 0x0000081416007986 */ /* 0x0007e2000c101906 */
[----:B------:R-:W-:Y:S05]  /*3d50*/  BRA `(.L_x_54) ;  /* 0x0000000000247947 */ /* 0x000fea0003800000 */
.L_x_53:
[----:B------:R-:W-:-:S13]  /*3d60*/  FSETP.GEU.AND P0, PT, R0, R24, PT ;  /* 0x000000180000720b */ /* 0x000fda0003f0e000 */
[----:B-1----:R-:W2:Y:S02]  /*3d70*/  @!P0 LDC R3, c[0x0][0x3a4] ;  /* 0x0000e900ff038b82 */ /* 0x002ea40000000800 */
[----:B--2---:R-:W-:-:S05]  /*3d80*/  @!P0 FADD R20, R20, -R3 ;  /* 0x8000000314148221 */ /* 0x004fca0000000000 */
[----:B------:R1:W-:Y:S01]  /*3d90*/  @!P0 STG.E desc[UR6][R22.64+0x8], R20 ;  /* 0x0000081416008986 */ /* 0x0003e2000c101906 */
[----:B------:R-:W-:Y:S05]  /*3da0*/  @!P0 BRA `(.L_x_54) ;  /* 0x0000000000108947 */ /* 0x000fea0003800000 */
[----:B------:R-:W-:-:S13]  /*3db0*/  FSETP.GEU.AND P0, PT, R24, R0, PT ;  /* 0x000000001800720b */ /* 0x000fda0003f0e000 */
[----:B------:R-:W1:Y:S02]  /*3dc0*/  @!P0 LDC R3, c[0x0][0x3a4] ;  /* 0x0000e900ff038b82 */ /* 0x000e640000000800 */
[----:B-1----:R-:W-:-:S05]  /*3dd0*/  @!P0 FADD R20, R20, R3 ;  /* 0x0000000314148221 */ /* 0x002fca0000000000 */
[----:B------:R2:W-:Y:S02]  /*3de0*/  @!P0 STG.E desc[UR6][R22.64+0x8], R20 ;  /* 0x0000081416008986 */ /* 0x0005e4000c101906 */
.L_x_54:
[----:B------:R-:W-:Y:S05]  /*3df0*/  BSYNC.RECONVERGENT B0 ;  /* 0x0000000000007941 */ /* 0x000fea0003800200 */
.L_x_52:
[----:B------:R-:W-:-:S13]  /*3e00*/  FSETP.GEU.AND P0, PT, R20, RZ, PT ;  /* 0x000000ff1400720b */ /* 0x000fda0003f0e000 */
[----:B------:R-:W4:Y:S02]  /*3e10*/  @!P0 F2F.F64.F32 R2, R20 ;  /* 0x0000001400028310 */ /* 0x000f240000201800 */
[----:B----4-:R-:W-:-:S06]  /*3e20*/  @!P0 DADD R2, R2, UR8 ;  /* 0x0000000802028e29 */ /* 0x010fcc0008000000 */
[----:B-123--:R-:W1:Y:S08]  /*3e30*/  @!P0 F2F.F32.F64 R20, R2 ;  /* 0x0000000200148310 */ /* 0x00ee700000301000 */
[----:B-1----:R-:W1:Y:S01]  /*3e40*/  F2F.F64.F32 R4, R20 ;  /* 0x0000001400047310 */ /* 0x002e620000201800 */
[----:B------:R2:W-:Y:S01]  /*3e50*/  @!P0 STG.E desc[UR6][R22.64+0x8], R20 ;  /* 0x0000081416008986 */ /* 0x0005e2000c101906 */
[----:B-1----:R-:W-:-:S14]  /*3e60*/  DSETP.GT.AND P1, PT, R4, UR8, PT ;  /* 0x0000000804007e2a */ /* 0x002fdc000bf24000 */
[----:B--2---:R-:W-:Y:S05]  /*3e70*/  @!P1 EXIT ;  /* 0x000000000000994d */ /* 0x004fea0003800000 */
[----:B------:R-:W-:-:S10]  /*3e80*/  DADD R2, R4, -UR10 ;  /* 0x8000000a04027e29 */ /* 0x000fd40008000000 */
[----:B------:R-:W1:Y:S02]  /*3e90*/  F2F.F32.F64 R3, R2 ;  /* 0x0000000200037310 */ /* 0x000e640000301000 */
[----:B-1----:R-:W-:Y:S01]  /*3ea0*/  STG.E desc[UR6][R22.64+0x8], R3 ;  /* 0x0000080316007986 */ /* 0x002fe2000c101906 */
[----:B------:R-:W-:Y:S05]  /*3eb0*/  EXIT ;  /* 0x000000000000794d */ /* 0x000fea0003800000 */
.L_x_55:
        /* <DEDUP_REMOVED lines=12> */
.L_x_63:


//--------------------- .text._Z20init_particle_kernelP13SlimeParticleiPiii --------------------------
	.section	.text._Z20init_particle_kernelP13SlimeParticleiPiii,"ax",@progbits
	.align	128
        .global         _Z20init_particle_kernelP13SlimeParticleiPiii
        .type           _Z20init_particle_kernelP13SlimeParticleiPiii,@function
        .size           _Z20init_particle_kernelP13SlimeParticleiPiii,(.L_x_64 - _Z20init_particle_kernelP13SlimeParticleiPiii)
        .other          _Z20init_particle_kernelP13SlimeParticleiPiii,@"STO_CUDA_ENTRY STV_DEFAULT"
_Z20init_particle_kernelP13SlimeParticleiPiii:
.text._Z20init_particle_kernelP13SlimeParticleiPiii:
        /* <DEDUP_REMOVED lines=8> */
[C---:B------:R-:W-:Y:S01]  /*0080*/  LOP3.LUT R2, R0.reuse, 0xaad26b49, RZ, 0x3c, !PT ;  /* 0xaad26b4900027812 */ /* 0x040fe200078e3cff */
[----:B------:R-:W0:Y:S01]  /*0090*/  LDCU.128 UR8, c[0x0][0x390] ;  /* 0x00007200ff0877ac */ /* 0x000e220008000c00 */
[----:B------:R-:W-:-:S03]  /*00a0*/  ISETP.GT.AND P0, PT, R0, -0x1, PT ;  /* 0xffffffff0000780c */ /* 0x000fc60003f04270 */
[----:B------:R-:W-:Y:S01]  /*00b0*/  IMAD R6, R2, 0x4182bed5, RZ ;  /* 0x4182bed502067824 */ /* 0x000fe200078e02ff */
[----:B------:R-:W1:Y:S03]  /*00c0*/  LDCU.64 UR4, c[0x0][0x358] ;  /* 0x00006b00ff0477ac */ /* 0x000e660008000a00 */
[C---:B------:R-:W-:Y:S02]  /*00d0*/  VIADD R3, R6.reuse, 0x75bcd15 ;  /* 0x075bcd1506037836 */ /* 0x040fe40000000000 */
[----:B------:R-:W-:-:S03]  /*00e0*/  VIADD R2, R6, 0x583f19 ;  /* 0x00583f1906027836 */ /* 0x000fc60000000000 */
[----:B------:R-:W-:Y:S01]  /*00f0*/  SHF.R.U32.HI R4, RZ, 0x2, R3 ;  /* 0x00000002ff047819 */ /* 0x000fe20000011603 */
[----:B------:R-:W-:-:S03]  /*0100*/  IMAD.SHL.U32 R5, R2, 0x10, RZ ;  /* 0x0000001002057824 */ /* 0x000fc600078e00ff */
[----:B------:R-:W-:Y:S02]  /*0110*/  LOP3.LUT R4, R4, R3, RZ, 0x3c, !PT ;  /* 0x0000000304047212 */ /* 0x000fe400078e3cff */
[----:B------:R-:W-:-:S03]  /*0120*/  LOP3.LUT R3, R6, 0x159a55e5, RZ, 0x3c, !PT ;  /* 0x159a55e506037812 */ /* 0x000fc600078e3cff */
[----:B------:R-:W-:Y:S01]  /*0130*/  IMAD.SHL.U32 R7, R4, 0x2, RZ ;  /* 0x0000000204077824 */ /* 0x000fe200078e00ff */
[----:B------:R-:W-:-:S04]  /*0140*/  SHF.R.U32.HI R3, RZ, 0x2, R3 ;  /* 0x00000002ff037819 */ /* 0x000fc80000011603 */
[----:B------:R-:W-:Y:S01]  /*0150*/  LOP3.LUT R5, R2, R5, R7, 0x96, !PT ;  /* 0x0000000502057212 */ /* 0x000fe200078e9607 */
[----:B------:R-:W-:Y:S01]  /*0160*/  IMAD.MOV.U32 R7, RZ, RZ, -0x266e14b1 ;  /* 0xd991eb4fff077424 */ /* 0x000fe200078e00ff */
[----:B------:R-:W-:Y:S02]  /*0170*/  LOP3.LUT R8, R3, 0x159a55e5, R6, 0x96, !PT ;  /* 0x159a55e503087812 */ /* 0x000fe400078e9606 */
[----:B------:R-:W-:Y:S02]  /*0180*/  LOP3.LUT R3, R5, R4, RZ, 0x3c, !PT ;  /* 0x0000000405037212 */ /* 0x000fe400078e3cff */
[----:B------:R-:W-:Y:S01]  /*0190*/  SEL R7, R7, 0x8bf16996, P0 ;  /* 0x8bf1699607077807 */ /* 0x000fe20000000000 */
[----:B------:R-:W-:Y:S02]  /*01a0*/  IMAD.SHL.U32 R4, R8, 0x2, RZ ;  /* 0x0000000208047824 */ /* 0x000fe400078e00ff */
[----:B------:R-:W-:Y:S02]  /*01b0*/  IMAD.SHL.U32 R5, R3, 0x10, RZ ;  /* 0x0000001003057824 */ /* 0x000fe400078e00ff */
[----:B------:R-:W-:-:S03]  /*01c0*/  IMAD.IADD R6, R6, 0x1, R7 ;  /* 0x0000000106067824 */ /* 0x000fc600078e0207 */
[----:B------:R-:W-:Y:S01]  /*01d0*/  LOP3.LUT R4, R8, R4, R5, 0x96, !PT ;  /* 0x0000000408047212 */ /* 0x000fe200078e9605 */
[----:B------:R-:W-:Y:S02]  /*01e0*/  VIADD R5, R6, 0x64f0c9 ;  /* 0x0064f0c906057836 */ /* 0x000fe40000000000 */
[----:B------:R-:W-:Y:S01]  /*01f0*/  IMAD.MOV.U32 R8, RZ, RZ, 0x2f800000 ;  /* 0x2f800000ff087424 */ /* 0x000fe200078e00ff */
[----:B------:R-:W-:-:S04]  /*0200*/  LOP3.LUT R4, R4, R3, RZ, 0x3c, !PT ;  /* 0x0000000304047212 */ /* 0x000fc800078e3cff */
[C---:B------:R-:W-:Y:S02]  /*0210*/  IADD3 R9, PT, PT, R5.reuse, 0xb0f8a, R4 ;  /* 0x000b0f8a05097810 */ /* 0x040fe40007ffe004 */
[----:B------:R-:W-:Y:S02]  /*0220*/  IADD3 R5, PT, PT, R5, 0x587c5, R3 ;  /* 0x000587c505057810 */ /* 0x000fe40007ffe003 */
[----:B------:R-:W-:Y:S02]  /*0230*/  I2FP.F32.U32 R11, R9 ;  /* 0x00000009000b7245 */ /* 0x000fe40000201000 */
[----:B0-----:R-:W-:Y:S02]  /*0240*/  I2FP.F32.S32 R9, UR11 ;  /* 0x0000000b00097c45 */ /* 0x001fe40008201400 */
[----:B------:R-:W-:Y:S01]  /*0250*/  I2FP.F32.U32 R5, R5 ;  /* 0x0000000500057245 */ /* 0x000fe20000201000 */
[----:B------:R-:W-:-:S04]  /*0260*/  FFMA R10, R11, R8, 1.1641532182693481445e-10 ;  /* 0x2f0000000b0a7423 */ /* 0x000fc80000000008 */
[----:B------:R-:W-:Y:S01]  /*0270*/  FMUL R13, R10, R9 ;  /* 0x000000090a0d7220 */ /* 0x000fe20000400000 */
[----:B------:R-:W-:Y:S01]  /*0280*/  I2FP.F32.S32 R10, UR10 ;  /* 0x0000000a000a7c45 */ /* 0x000fe20008201400 */
[----:B------:R-:W-:-:S04]  /*0290*/  FFMA R5, R5, R8, 1.1641532182693481445e-10 ;  /* 0x2f00000005057423 */ /* 0x000fc80000000008 */
[----:B------:R-:W0:Y:S01]  /*02a0*/  F2I.CEIL.NTZ R13, R13 ;  /* 0x0000000d000d7305 */ /* 0x000e22000020b100 */
[----:B------:R-:W-:-:S07]  /*02b0*/  FMUL R5, R5, R10 ;  /* 0x0000000a05057220 */ /* 0x000fce0000400000 */
[----:B------:R-:W2:Y:S01]  /*02c0*/  F2I.CEIL.NTZ R12, R5 ;  /* 0x00000005000c7305 */ /* 0x000ea2000020b100 */
[----:B0-----:R-:W-:Y:S02]  /*02d0*/  VIADD R11, R13, 0xffffffff ;  /* 0xffffffff0d0b7836 */ /* 0x001fe40000000000 */
[----:B------:R-:W-:Y:S02]  /*02e0*/  IMAD.MOV.U32 R13, RZ, RZ, 0x1 ;  /* 0x00000001ff0d7424 */ /* 0x000fe400078e00ff */
[----:B------:R-:W-:Y:S01]  /*02f0*/  IMAD R15, R11, UR10, RZ ;  /* 0x0000000a0b0f7c24 */ /* 0x000fe2000f8e02ff */
[----:B--2---:R-:W-:-:S04]  /*0300*/  SHF.R.S32.HI R14, RZ, 0x1f, R12 ;  /* 0x0000001fff0e7819 */ /* 0x004fc8000001140c */
[----:B------:R-:W-:-:S04]  /*0310*/  IADD3 R16, P0, PT, R12, R15, RZ ;  /* 0x0000000f0c107210 */ /* 0x000fc80007f1e0ff */
[----:B------:R-:W-:Y:S02]  /*0320*/  LEA.HI.X.SX32 R15, R15, R14, 0x1, P0 ;  /* 0x0000000e0f0f7211 */ /* 0x000fe400000f0eff */
[----:B------:R-:W-:-:S04]  /*0330*/  LEA R14, P0, R16, UR8, 0x2 ;  /* 0x00000008100e7c11 */ /* 0x000fc8000f8010ff */
[----:B------:R-:W-:-:S05]  /*0340*/  LEA.HI.X R15, R16, UR9, R15, 0x2, P0 ;  /* 0x00000009100f7c11 */ /* 0x000fca00080f140f */
[----:B-1----:R-:W2:Y:S01]  /*0350*/  ATOMG.E.ADD.STRONG.GPU PT, R14, desc[UR4][R14.64+-0x4], R13 ;  /* 0xfffffc0d0e0e79a8 */ /* 0x002ea200081ef104 */
[C---:B------:R-:W-:Y:S01]  /*0360*/  VIADD R5, R7.reuse, 0x1f123bb5 ;  /* 0x1f123bb507057836 */ /* 0x040fe20000000000 */
[----:B------:R-:W-:Y:S01]  /*0370*/  BSSY B0, `(.L_x_56) ;  /* 0x000003e000007945 */ /* 0x000fe20003800000 */
[----:B------:R-:W-:Y:S01]  /*0380*/  VIADD R6, R6, 0x758818 ;  /* 0x0075881806067836 */ /* 0x000fe20000000000 */
[----:B------:R-:W-:Y:S02]  /*0390*/  LOP3.LUT R7, R7, 0x5491333, RZ, 0x3c, !PT ;  /* 0x0549133307077812 */ /* 0x000fe400078e3cff */
[----:B------:R-:W-:-:S04]  /*03a0*/  SHF.R.U32.HI R16, RZ, 0x2, R5 ;  /* 0x00000002ff107819 */ /* 0x000fc80000011605 */
[----:B------:R-:W-:Y:S01]  /*03b0*/  LOP3.LUT R16, R16, R5, RZ, 0x3c, !PT ;  /* 0x0000000510107212 */ /* 0x000fe200078e3cff */
[----:B------:R-:W-:-:S04]  /*03c0*/  IMAD.SHL.U32 R5, R4, 0x10, RZ ;  /* 0x0000001004057824 */ /* 0x000fc800078e00ff */
[----:B------:R-:W-:-:S05]  /*03d0*/  IMAD.SHL.U32 R17, R16, 0x2, RZ ;  /* 0x0000000210117824 */ /* 0x000fca00078e00ff */
[----:B------:R-:W-:-:S04]  /*03e0*/  LOP3.LUT R5, R16, R17, R5, 0x96, !PT ;  /* 0x0000001110057212 */ /* 0x000fc800078e9605 */
[----:B------:R-:W-:-:S05]  /*03f0*/  LOP3.LUT R5, R5, R4, RZ, 0x3c, !PT ;  /* 0x0000000405057212 */ /* 0x000fca00078e3cff */
[----:B------:R-:W-:-:S05]  /*0400*/  IMAD.IADD R16, R5, 0x1, R6 ;  /* 0x0000000105107824 */ /* 0x000fca00078e0206 */
[----:B------:R-:W-:-:S05]  /*0410*/  I2FP.F32.U32 R17, R16 ;  /* 0x0000001000117245 */ /* 0x000fca0000201000 */
[----:B------:R-:W-:Y:S01]  /*0420*/  FFMA R17, R17, R8, 1.1641532182693481445e-10 ;  /* 0x2f00000011117423 */ /* 0x000fe20000000008 */
[----:B--2---:R-:W-:-:S03]  /*0430*/  ISETP.NE.AND P0, PT, R14, RZ, PT ;  /* 0x000000ff0e00720c */ /* 0x004fc60003f05270 */
[----:B------:R-:W-:-:S10]  /*0440*/  FADD R14, R17, R17 ;  /* 0x00000011110e7221 */ /* 0x000fd40000000000 */
[----:B------:R-:W-:Y:S05]  /*0450*/  @!P0 BRA `(.L_x_57) ;  /* 0x0000000000bc8947 */ /* 0x000fea0003800000 */
[----:B------:R-:W-:Y:S01]  /*0460*/  BSSY B1, `(.L_x_58) ;  /* 0x000002b000017945 */ /* 0x000fe20003800000 */
[----:B------:R-:W-:Y:S01]  /*0470*/  IMAD.MOV.U32 R11, RZ, RZ, R2 ;  /* 0x000000ffff0b7224 */ /* 0x000fe200078e0002 */
[----:B------:R-:W-:-:S07]  /*0480*/  MOV R12, R7 ;  /* 0x00000007000c7202 */ /* 0x000fce0000000f00 */
.L_x_59:
[----:B------:R-:W-:Y:S01]  /*0490*/  SHF.R.U32.HI R7, RZ, 0x2, R12 ;  /* 0x00000002ff077819 */ /* 0x000fe2000001160c */
[----:B------:R-:W-:Y:S01]  /*04a0*/  IMAD.SHL.U32 R2, R5, 0x10, RZ ;  /* 0x0000001005027824 */ /* 0x000fe200078e00ff */
[----:B------:R-:W-:Y:S01]  /*04b0*/  SHF.R.U32.HI R16, RZ, 0x2, R11 ;  /* 0x00000002ff107819 */ /* 0x000fe2000001160b */
[----:B------:R-:W-:Y:S05]  /*04c0*/  YIELD ;  /* 0x0000000000007946 */ /* 0x000fea0003800000 */
[----:B------:R-:W-:Y:S02]  /*04d0*/  LOP3.LUT R7, R7, R12, RZ, 0x3c, !PT ;  /* 0x0000000c07077212 */ /* 0x000fe400078e3cff */
[----:B------:R-:W-:-:S03]  /*04e0*/  LOP3.LUT R16, R16, R11, RZ, 0x3c, !PT ;  /* 0x0000000b10107212 */ /* 0x000fc600078e3cff */
[----:B------:R-:W-:Y:S02]  /*04f0*/  IMAD.SHL.U32 R12, R7, 0x2, RZ ;  /* 0x00000002070c7824 */ /* 0x000fe400078e00ff */
[----:B------:R-:W-:-:S03]  /*0500*/  IMAD.SHL.U32 R11, R16, 0x2, RZ ;  /* 0x00000002100b7824 */ /* 0x000fc600078e00ff */
[----:B------:R-:W-:Y:S01]  /*0510*/  LOP3.LUT R12, R5, R2, R12, 0x96, !PT ;  /* 0x00000002050c7212 */ /* 0x000fe200078e960c */
[----:B------:R-:W-:-:S03]  /*0520*/  IMAD.MOV.U32 R2, RZ, RZ, R4 ;  /* 0x000000ffff027224 */ /* 0x000fc600078e0004 */
[----:B------:R-:W-:-:S05]  /*0530*/  LOP3.LUT R4, R12, R7, RZ, 0x3c, !PT ;  /* 0x000000070c047212 */ /* 0x000fca00078e3cff */
[----:B------:R-:W-:-:S05]  /*0540*/  IMAD.SHL.U32 R7, R4, 0x10, RZ ;  /* 0x0000001004077824 */ /* 0x000fca00078e00ff */
[----:B------:R-:W-:Y:S02]  /*0550*/  LOP3.LUT R7, R16, R11, R7, 0x96, !PT ;  /* 0x0000000b10077212 */ /* 0x000fe400078e9607 */
[C---:B------:R-:W-:Y:S01]  /*0560*/  IADD3 R11, PT, PT, R6.reuse, 0x587c5, R4 ;  /* 0x000587c5060b7810 */ /* 0x040fe20007ffe004 */
[----:B------:R-:W-:Y:S01]  /*0570*/  VIADD R6, R6, 0xb0f8a ;  /* 0x000b0f8a06067836 */ /* 0x000fe20000000000 */
[----:B------:R-:W-:Y:S02]  /*0580*/  LOP3.LUT R7, R7, R4, RZ, 0x3c, !PT ;  /* 0x0000000407077212 */ /* 0x000fe400078e3cff */
[----:B------:R-:W-:-:S03]  /*0590*/  I2FP.F32.U32 R11, R11 ;  /* 0x0000000b000b7245 */ /* 0x000fc60000201000 */
[----:B------:R-:W-:Y:S02]  /*05a0*/  IMAD.IADD R12, R7, 0x1, R6 ;  /* 0x00000001070c7824 */ /* 0x000fe400078e0206 */
[----:B------:R-:W-:-:S03]  /*05b0*/  FFMA R11, R11, R8, 1.1641532182693481445e-10 ;  /* 0x2f0000000b0b7423 */ /* 0x000fc60000000008 */
[----:B------:R-:W-:Y:S01]  /*05c0*/  I2FP.F32.U32 R15, R12 ;  /* 0x0000000c000f7245 */ /* 0x000fe20000201000 */
[----:B------:R-:W-:-:S04]  /*05d0*/  FMUL R11, R10, R11 ;  /* 0x0000000b0a0b7220 */ /* 0x000fc80000400000 */
[----:B------:R-:W-:Y:S02]  /*05e0*/  FFMA R12, R15, R8, 1.1641532182693481445e-10 ;  /* 0x2f0000000f0c7423 */ /* 0x000fe40000000008 */
[----:B------:R-:W0:Y:S02]  /*05f0*/  F2I.CEIL.NTZ R15, R11 ;  /* 0x0000000b000f7305 */ /* 0x000e24000020b100 */
[----:B------:R-:W-:-:S06]  /*0600*/  FMUL R12, R9, R12 ;  /* 0x0000000c090c7220 */ /* 0x000fcc0000400000 */
[----:B------:R-:W1:Y:S01]  /*0610*/  F2I.CEIL.NTZ R12, R12 ;  /* 0x0000000c000c7305 */ /* 0x000e62000020b100 */
[----:B0-----:R-:W-:Y:S01]  /*0620*/  SHF.R.S32.HI R17, RZ, 0x1f, R15 ;  /* 0x0000001fff117819 */ /* 0x001fe2000001140f */
[----:B-1----:R-:W-:-:S04]  /*0630*/  VIADD R18, R12, 0xffffffff ;  /* 0xffffffff0c127836 */ /* 0x002fc80000000000 */
[----:B------:R-:W-:-:S05]  /*0640*/  IMAD R16, R18, UR10, RZ ;  /* 0x0000000a12107c24 */ /* 0x000fca000f8e02ff */
[----:B------:R-:W-:-:S04]  /*0650*/  IADD3 R19, P0, PT, R15, R16, RZ ;  /* 0x000000100f137210 */ /* 0x000fc80007f1e0ff */
[----:B------:R-:W-:Y:S02]  /*0660*/  LEA.HI.X.SX32 R20, R16, R17, 0x1, P0 ;  /* 0x0000001110147211 */ /* 0x000fe400000f0eff */
[----:B------:R-:W-:-:S04]  /*0670*/  LEA R16, P0, R19, UR8, 0x2 ;  /* 0x0000000813107c11 */ /* 0x000fc8000f8010ff */
[----:B------:R-:W-:-:S05]  /*0680*/  LEA.HI.X R17, R19, UR9, R20, 0x2, P0 ;  /* 0x0000000913117c11 */ /* 0x000fca00080f1414 */
[----:B------:R-:W2:Y:S01]  /*0690*/  ATOMG.E.ADD.STRONG.GPU PT, R16, desc[UR4][R16.64+-0x4], R13 ;  /* 0xfffffc0d101079a8 */ /* 0x000ea200081ef104 */
[----:B------:R-:W-:Y:S01]  /*06a0*/  IMAD.MOV.U32 R19, RZ, RZ, R3 ;  /* 0x000000ffff137224 */ /* 0x000fe200078e0003 */
[----:B------:R-:W-:Y:S01]  /*06b0*/  MOV R3, R5 ;  /* 0x0000000500037202 */ /* 0x000fe20000000f00 */
[----:B------:R-:W-:Y:S02]  /*06c0*/  IMAD.MOV.U32 R11, RZ, RZ, R2 ;  /* 0x000000ffff0b7224 */ /* 0x000fe400078e0002 */
[----:B------:R-:W-:Y:S02]  /*06d0*/  IMAD.MOV.U32 R12, RZ, RZ, R19 ;  /* 0x000000ffff0c7224 */ /* 0x000fe400078e0013 */
[----:B------:R-:W-:Y:S01]  /*06e0*/  IMAD.MOV.U32 R5, RZ, RZ, R7 ;  /* 0x000000ffff057224 */ /* 0x000fe200078e0007 */
[----:B--2---:R-:W-:-:S13]  /*06f0*/  ISETP.NE.AND P0, PT, R16, RZ, PT ;  /* 0x000000ff1000720c */ /* 0x004fda0003f05270 */
[----:B------:R-:W-:Y:S05]  /*0700*/  @P0 BRA `(.L_x_59) ;  /* 0xfffffffc00600947 */ /* 0x000fea000383ffff */
[----:B------:R-:W-:Y:S05]  /*0710*/  BSYNC B1 ;  /* 0x0000000000017941 */ /* 0x000fea0003800000 */
.L_x_58:
[----:B------:R-:W-:Y:S02]  /*0720*/  IMAD.MOV.U32 R12, RZ, RZ, R15 ;  /* 0x000000ffff0c7224 */ /* 0x000fe400078e000f */
[----:B------:R-:W-:Y:S02]  /*0730*/  IMAD.MOV.U32 R11, RZ, RZ, R18 ;  /* 0x000000ffff0b7224 */ /* 0x000fe400078e0012 */
[----:B------:R-:W-:-:S07]  /*0740*/  IMAD.MOV.U32 R7, RZ, RZ, R19 ;  /* 0x000000ffff077224 */ /* 0x000fce00078e0013 */
.L_x_57:
[----:B------:R-:W-:Y:S05]  /*0750*/  BSYNC B0 ;  /* 0x0000000000007941 */ /* 0x000fea0003800000 */
.L_x_56:
[----:B------:R-:W0:Y:S01]  /*0760*/  F2F.F64.F32 R14, R14 ;  /* 0x0000000e000e7310 */ /* 0x000e220000201800 */
[----:B------:R-:W1:Y:S01]  /*0770*/  LDC.64 R8, c[0x0][0x380] ;  /* 0x0000e000ff087b82 */ /* 0x000e620000000a00 */
[----:B------:R-:W-:Y:S01]  /*0780*/  UMOV UR6, 0x54442d18 ;  /* 0x54442d1800067882 */ /* 0x000fe20000000000 */
[----:B------:R-:W-:Y:S01]  /*0790*/  UMOV UR7, 0x400921fb ;  /* 0x400921fb00077882 */ /* 0x000fe20000000000 */
[----:B------:R-:W-:Y:S01]  /*07a0*/  VIADD R12, R12, 0xffffffff ;  /* 0xffffffff0c0c7836 */ /* 0x000fe20000000000 */
[----:B------:R-:W-:-:S04]  /*07b0*/  I2FP.F32.S32 R13, R11 ;  /* 0x0000000b000d7245 */ /* 0x000fc80000201400 */
[----:B------:R-:W-:Y:S01]  /*07c0*/  I2FP.F32.S32 R12, R12 ;  /* 0x0000000c000c7245 */ /* 0x000fe20000201400 */
[----:B0-----:R-:W-:-:S10]  /*07d0*/  DMUL R16, R14, UR6 ;  /* 0x000000060e107c28 */ /* 0x001fd40008000000 */
[----:B------:R-:W0:Y:S01]  /*07e0*/  F2F.F32.F64 R17, R16 ;  /* 0x0000001000117310 */ /* 0x000e220000301000 */
[----:B-1----:R-:W-:-:S05]  /*07f0*/  IMAD.WIDE R8, R0, 0x40, R8 ;  /* 0x0000004000087825 */ /* 0x002fca00078e0208 */
[----:B------:R-:W-:Y:S04]  /*0800*/  STG.E.64 desc[UR4][R8.64], R12 ;  /* 0x0000000c08007986 */ /* 0x000fe8000c101b04 */
[----:B------:R-:W-:Y:S04]  /*0810*/  STG.E.64 desc[UR4][R8.64+0x10], R6 ;  /* 0x0000100608007986 */ /* 0x000fe8000c101b04 */
[----:B------:R-:W-:Y:S04]  /*0820*/  STG.E.64 desc[UR4][R8.64+0x18], R2 ;  /* 0x0000180208007986 */ /* 0x000fe8000c101b04 */
[----:B------:R-:W-:Y:S04]  /*0830*/  STG.E.64 desc[UR4][R8.64+0x20], R4 ;  /* 0x0000200408007986 */ /* 0x000fe8000c101b04 */
[----:B------:R-:W-:Y:S04]  /*0840*/  STG.E.64 desc[UR4][R8.64+0x28], RZ ;  /* 0x000028ff08007986 */ /* 0x000fe8000c101b04 */
[----:B------:R-:W-:Y:S04]  /*0850*/  STG.E desc[UR4][R8.64+0x30], RZ ;  /* 0x000030ff08007986 */ /* 0x000fe8000c101904 */
[----:B------:R-:W-:Y:S04]  /*0860*/  STG.E.64 desc[UR4][R8.64+0x38], RZ ;  /* 0x000038ff08007986 */ /* 0x000fe8000c101b04 */
[----:B0-----:R-:W-:Y:S01]  /*0870*/  STG.E desc[UR4][R8.64+0x8], R17 ;  /* 0x0000081108007986 */ /* 0x001fe2000c101904 */
[----:B------:R-:W-:Y:S05]  /*0880*/  EXIT ;  /* 0x000000000000794d */ /* 0x000fea0003800000 */
.L_x_60:
        /* <DEDUP_REMOVED lines=15> */
.L_x_64:


//--------------------- .nv.global.init           --------------------------
	.section	.nv.global.init,"aw",@progbits
	.align	4
.nv.global.init:
	.type		__cudart_i2opi_f,@object
	.size		__cudart_i2opi_f,(mrg32k3aM1SubSeq - __cudart_i2opi_f)
__cudart_i2opi_f:
        /*0000*/ 	.byte	0x41, 0x90, 0x43, 0x3c, 0x99, 0x95, 0x62, 0xdb, 0xc0, 0xdd, 0x34, 0xf5, 0xd1, 0x57, 0x27, 0xfc
        /*0010*/ 	.byte	0x29, 0x15, 0x44, 0x4e, 0x6e, 0x83, 0xf9, 0xa2
	.type		mrg32k3aM1SubSeq,@object
	.size		mrg32k3aM1SubSeq,(mrg32k3aM2SubSeq - mrg32k3aM1SubSeq)
mrg32k3aM1SubSeq:
        /*0018*/ 	.byte	0x0b, 0xcc, 0xee, 0x04, 0x73, 0x29, 0x8b, 0x6f, 0xf6, 0x53, 0x03, 0xf6, 0x23, 0xf6, 0xea, 0xda
        /* <DEDUP_REMOVED lines=125> */
	.type		mrg32k3aM2SubSeq,@object
	.size		mrg32k3aM2SubSeq,(mrg32k3aM1 - mrg32k3aM2SubSeq)
mrg32k3aM2SubSeq:
        /* <DEDUP_REMOVED lines=126> */
	.type		mrg32k3aM1,@object
	.size		mrg32k3aM1,(mrg32k3aM1Seq - mrg32k3aM1)
mrg32k3aM1:
        /* <DEDUP_REMOVED lines=144> */
	.type		mrg32k3aM1Seq,@object
	.size		mrg32k3aM1Seq,(mrg32k3aM2 - mrg32k3aM1Seq)
mrg32k3aM1Seq:
        /* <DEDUP_REMOVED lines=144> */
	.type		mrg32k3aM2,@object
	.size		mrg32k3aM2,(mrg32k3aM2Seq - mrg32k3aM2)
mrg32k3aM2:
        /* <DEDUP_REMOVED lines=144> */
	.type		mrg32k3aM2Seq,@object
	.size		mrg32k3aM2Seq,(precalc_xorwow_matrix - mrg32k3aM2Seq)
mrg32k3aM2Seq:
        /* <DEDUP_REMOVED lines=144> */
	.type		precalc_xorwow_matrix,@object
	.size		precalc_xorwow_matrix,(precalc_xorwow_offset_matrix - precalc_xorwow_matrix)
precalc_xorwow_matrix:
        /* <DEDUP_REMOVED lines=6400> */
	.type		precalc_xorwow_offset_matrix,@object
	.size		precalc_xorwow_offset_matrix,(.L_1 - precalc_xorwow_offset_matrix)
precalc_xorwow_offset_matrix:
        /* <DEDUP_REMOVED lines=6400> */
.L_1:


//--------------------- .nv.shared.reserved.0     --------------------------
	.section	.nv.shared.reserved.0,"aw",@nobits
	.weak		__nv_reservedSMEM_offset_0_alias
	.size		__nv_reservedSMEM_offset_0_alias, 0, 64
	.other		__nv_reservedSMEM_offset_0_alias,@"STO_CUDA_RESERVED_SHARED STV_DEFAULT"
__nv_reservedSMEM_offset_0_alias:
	.zero		0
	.zero		64


//--------------------- .nv.constant0._Z28decay_chemoattractant_kernelPfii --------------------------
	.section	.nv.constant0._Z28decay_chemoattractant_kernelPfii,"a",@progbits
	.sectionflags	@""
	.align	4
.nv.constant0._Z28decay_chemoattractant_kernelPfii:
	.zero		912


//--------------------- .nv.constant0._Z18motor_stage_kernelP13SlimeParticleiPfPiiiff --------------------------
	.section	.nv.constant0._Z18motor_stage_kernelP13SlimeParticleiPfPiiiff,"a",@progbits
	.sectionflags	@""
	.align	4
.nv.constant0._Z18motor_stage_kernelP13SlimeParticleiPfPiiiff:
	.zero		944


//--------------------- .nv.constant0._Z19sensor_stage_kernelP13SlimeParticleiPfiiff --------------------------
	.section	.nv.constant0._Z19sensor_stage_kernelP13SlimeParticleiPfiiff,"a",@progbits
	.sectionflags	@""
	.align	4
.nv.constant0._Z19sensor_stage_kernelP13SlimeParticleiPfiiff:
	.zero		936


//--------------------- .nv.constant0._Z20init_particle_kernelP13SlimeParticleiPiii --------------------------
	.section	.nv.constant0._Z20init_particle_kernelP13SlimeParticleiPiii,"a",@progbits
	.sectionflags	@""
	.align	4
.nv.constant0._Z20init_particle_kernelP13SlimeParticleiPiii:
	.zero		928


//--------------------- SYMBOLS --------------------------

	.type		.nv.reservedSmem.offset0,@object
	.size		.nv.reservedSmem.offset0,0x4
